	.target	sm_100

	.elftype	@"ET_EXEC"


//--------------------- .note.nv.tkinfo           --------------------------
	.section	.note.nv.tkinfo,"",@"SHT_NOTE"
	.sectionflags	@"SHF_NOTE_NV_TKINFO"
	.tkinfo
        /*0018*/ 	.word	0x00000081
        /*0030*/ 	.string	""
        /*0030*/ 	.string	"ptxas"
        /*0030*/ 	.string	"Cuda compilation tools, release 12.9, V12.9.86"
        /*0030*/ 	.string	"Build cuda_12.9.r12.9/compiler.36037853_0"
        /*0030*/ 	.string	"-regUsageLevel 10 -arch sm_100f -m 64 "



//--------------------- .note.nv.cuver            --------------------------
	.section	.note.nv.cuver,"",@"SHT_NOTE"
	.sectionflags	@"SHF_NOTE_NV_CUVER"
        /*0018*/ 	.short	0x0001
        /*001a*/ 	.short	0x0064
        /*001c*/ 	.short	0x0001
        /*001e*/ 	.short	0x0000
        /*0020*/ 	.short	0x0001
        /*0022*/ 	.short	0x0000


//--------------------- .nv.info                  --------------------------
	.section	.nv.info,"",@"SHT_CUDA_INFO"
	.align	4


	//----- nvinfo : EIATTR_REGCOUNT
	.align		4
        /*0000*/ 	.byte	0x04, 0x2f
        /*0002*/ 	.short	(.L_15 - .L_14)
	.align		4
.L_14:
        /*0004*/ 	.word	index@(_ZN9deep_gemm24sm100_fp8_gemm_1d1d_implILN4cute4UMMA5MajorE0ELS3_0ELj0ELj4096ELj7168ELj128ELj224ELj128ELj64ELj128ELj128ELj64ELj4ELj128ELj128ELj1ELb0ELj148ELNS_8GemmTypeE1ELb0EN7cutlass10bfloat16_tENS_16EpilogueIdentityEEEvPijjj14CUtensorMap_stS9_S9_S9_S9_)
        /*0008*/ 	.word	0x00000038


	//----- nvinfo : EIATTR_FRAME_SIZE
	.align		4
.L_15:
        /*000c*/ 	.byte	0x04, 0x11
        /*000e*/ 	.short	(.L_17 - .L_16)
	.align		4
.L_16:
        /*0010*/ 	.word	index@($__internal_3_$__cuda_sm20_div_u16)
        /*0014*/ 	.word	0x00000000


	//----- nvinfo : EIATTR_FRAME_SIZE
	.align		4
.L_17:
        /*0018*/ 	.byte	0x04, 0x11
        /*001a*/ 	.short	(.L_19 - .L_18)
	.align		4
.L_18:
        /*001c*/ 	.word	index@($__internal_2_$__cuda_sm10x_tcgen05_guardrail_trap_unallocated_columns_being_dealloced)
        /*0020*/ 	.word	0x00000000


	//----- nvinfo : EIATTR_FRAME_SIZE
	.align		4
.L_19:
        /*0024*/ 	.byte	0x04, 0x11
        /*0026*/ 	.short	(.L_21 - .L_20)
	.align		4
.L_20:
        /*0028*/ 	.word	index@($__internal_1_$__cuda_sm10x_tcgen05_guardrail_trap_phase_invalid_during_alloc)
        /*002c*/ 	.word	0x00000000


	//----- nvinfo : EIATTR_FRAME_SIZE
	.align		4
.L_21:
        /*0030*/ 	.byte	0x04, 0x11
        /*0032*/ 	.short	(.L_23 - .L_22)
	.align		4
.L_22:
        /*0034*/ 	.word	index@($__internal_0_$__cuda_sm10x_tcgen05_guardrail_trap_col_being_dealloced_not_returned_by_alloc)
        /*0038*/ 	.word	0x00000000


	//----- nvinfo : EIATTR_FRAME_SIZE
	.align		4
.L_23:
        /*003c*/ 	.byte	0x04, 0x11
        /*003e*/ 	.short	(.L_25 - .L_24)
	.align		4
.L_24:
        /*0040*/ 	.word	index@(_ZN9deep_gemm24sm100_fp8_gemm_1d1d_implILN4cute4UMMA5MajorE0ELS3_0ELj0ELj4096ELj7168ELj128ELj224ELj128ELj64ELj128ELj128ELj64ELj4ELj128ELj128ELj1ELb0ELj148ELNS_8GemmTypeE1ELb0EN7cutlass10bfloat16_tENS_16EpilogueIdentityEEEvPijjj14CUtensorMap_stS9_S9_S9_S9_)
        /*0044*/ 	.word	0x00000000


	//----- nvinfo : EIATTR_MIN_STACK_SIZE
	.align		4
.L_25:
        /*0048*/ 	.byte	0x04, 0x12
        /*004a*/ 	.short	(.L_27 - .L_26)
	.align		4
.L_26:
        /*004c*/ 	.word	index@(_ZN9deep_gemm24sm100_fp8_gemm_1d1d_implILN4cute4UMMA5MajorE0ELS3_0ELj0ELj4096ELj7168ELj128ELj224ELj128ELj64ELj128ELj128ELj64ELj4ELj128ELj128ELj1ELb0ELj148ELNS_8GemmTypeE1ELb0EN7cutlass10bfloat16_tENS_16EpilogueIdentityEEEvPijjj14CUtensorMap_stS9_S9_S9_S9_)
        /*0050*/ 	.word	0x00000000
.L_27:


//--------------------- .nv.info._ZN9deep_gemm24sm100_fp8_gemm_1d1d_implILN4cute4UMMA5MajorE0ELS3_0ELj0ELj4096ELj7168ELj128ELj224ELj128ELj64ELj128ELj128ELj64ELj4ELj128ELj128ELj1ELb0ELj148ELNS_8GemmTypeE1ELb0EN7cutlass10bfloat16_tENS_16EpilogueIdentityEEEvPijjj14CUtensorMap_stS9_S9_S9_S9_ --------------------------
	.section	.nv.info._ZN9deep_gemm24sm100_fp8_gemm_1d1d_implILN4cute4UMMA5MajorE0ELS3_0ELj0ELj4096ELj7168ELj128ELj224ELj128ELj64ELj128ELj128ELj64ELj4ELj128ELj128ELj1ELb0ELj148ELNS_8GemmTypeE1ELb0EN7cutlass10bfloat16_tENS_16EpilogueIdentityEEEvPijjj14CUtensorMap_stS9_S9_S9_S9_,"",@"SHT_CUDA_INFO"
	.sectionflags	@""
	.align	4


	//----- nvinfo : EIATTR_CUDA_API_VERSION
	.align		4
        /*0000*/ 	.byte	0x04, 0x37
        /*0002*/ 	.short	(.L_29 - .L_28)
.L_28:
        /*0004*/ 	.word	0x00000081


	//----- nvinfo : EIATTR_KPARAM_INFO
	.align		4
.L_29:
        /*0008*/ 	.byte	0x04, 0x17
        /*000a*/ 	.short	(.L_31 - .L_30)
.L_30:
        /*000c*/ 	.word	0x00000000
        /*0010*/ 	.short	0x0008
        /*0012*/ 	.short	0x0240
        /*0014*/ 	.byte	0x00, 0xf0, 0x01, 0x02


	//----- nvinfo : EIATTR_KPARAM_INFO
	.align		4
.L_31:
        /*0018*/ 	.byte	0x04, 0x17
        /*001a*/ 	.short	(.L_33 - .L_32)
.L_32:
        /*001c*/ 	.word	0x00000000
        /*0020*/ 	.short	0x0007
        /*0022*/ 	.short	0x01c0
        /*0024*/ 	.byte	0x00, 0xf0, 0x01, 0x02


	//----- nvinfo : EIATTR_KPARAM_INFO
	.align		4
.L_33:
        /*0028*/ 	.byte	0x04, 0x17
        /*002a*/ 	.short	(.L_35 - .L_34)
.L_34:
        /*002c*/ 	.word	0x00000000
        /*0030*/ 	.short	0x0006
        /*0032*/ 	.short	0x0140
        /*0034*/ 	.byte	0x00, 0xf0, 0x01, 0x02


	//----- nvinfo : EIATTR_KPARAM_INFO
	.align		4
.L_35:
        /*0038*/ 	.byte	0x04, 0x17
        /*003a*/ 	.short	(.L_37 - .L_36)
.L_36:
        /*003c*/ 	.word	0x00000000
        /*0040*/ 	.short	0x0005
        /*0042*/ 	.short	0x00c0
        /*0044*/ 	.byte	0x00, 0xf0, 0x01, 0x02


	//----- nvinfo : EIATTR_KPARAM_INFO
	.align		4
.L_37:
        /*0048*/ 	.byte	0x04, 0x17
        /*004a*/ 	.short	(.L_39 - .L_38)
.L_38:
        /*004c*/ 	.word	0x00000000
        /*0050*/ 	.short	0x0004
        /*0052*/ 	.short	0x0040
        /*0054*/ 	.byte	0x00, 0xf0, 0x01, 0x02


	//----- nvinfo : EIATTR_KPARAM_INFO
	.align		4
.L_39:
        /*0058*/ 	.byte	0x04, 0x17
        /*005a*/ 	.short	(.L_41 - .L_40)
.L_40:
        /*005c*/ 	.word	0x00000000
        /*0060*/ 	.short	0x0003
        /*0062*/ 	.short	0x0010
        /*0064*/ 	.byte	0x00, 0xf0, 0x11, 0x00


	//----- nvinfo : EIATTR_KPARAM_INFO
	.align		4
.L_41:
        /*0068*/ 	.byte	0x04, 0x17
        /*006a*/ 	.short	(.L_43 - .L_42)
.L_42:
        /*006c*/ 	.word	0x00000000
        /*0070*/ 	.short	0x0002
        /*0072*/ 	.short	0x000c
        /*0074*/ 	.byte	0x00, 0xf0, 0x11, 0x00


	//----- nvinfo : EIATTR_KPARAM_INFO
	.align		4
.L_43:
        /*0078*/ 	.byte	0x04, 0x17
        /*007a*/ 	.short	(.L_45 - .L_44)
.L_44:
        /*007c*/ 	.word	0x00000000
        /*0080*/ 	.short	0x0001
        /*0082*/ 	.short	0x0008
        /*0084*/ 	.byte	0x00, 0xf0, 0x11, 0x00


	//----- nvinfo : EIATTR_KPARAM_INFO
	.align		4
.L_45:
        /*0088*/ 	.byte	0x04, 0x17
        /*008a*/ 	.short	(.L_47 - .L_46)
.L_46:
        /*008c*/ 	.word	0x00000000
        /*0090*/ 	.short	0x0000
        /*0092*/ 	.short	0x0000
        /*0094*/ 	.byte	0x00, 0xf5, 0x21, 0x00


	//----- nvinfo : EIATTR_AT_ENTRY_FRAGMENTS
	.align		4
.L_47:
        /*0098*/ 	.byte	0x04, 0x4f
        /*009a*/ 	.short	(.L_49 - .L_48)


	//   ....[0]....
.L_48:
        /*009c*/ 	.word	0x00000004


	//----- nvinfo : EIATTR_RESERVED_SMEM_USED
	.align		4
.L_49:
        /*00a0*/ 	.byte	0x01, 0x41
	.zero		2


	//----- nvinfo : EIATTR_SPARSE_MMA_MASK
	.align		4
        /*00a4*/ 	.byte	0x03, 0x50
        /*00a6*/ 	.short	0x0000


	//----- nvinfo : EIATTR_TCGEN05_1CTA_USED
	.align		4
        /*00a8*/ 	.byte	0x01, 0x51
	.zero		2


	//----- nvinfo : EIATTR_MAXREG_COUNT
	.align		4
        /*00ac*/ 	.byte	0x03, 0x1b
        /*00ae*/ 	.short	0x00ff


	//----- nvinfo : EIATTR_NUM_BARRIERS
	.align		4
        /*00b0*/ 	.byte	0x02, 0x4c
        /*00b2*/ 	.byte	0x09
	.zero		1


	//----- nvinfo : EIATTR_INT_WARP_WIDE_INSTR_OFFSETS
	.align		4
        /*00b4*/ 	.byte	0x04, 0x31
        /*00b6*/ 	.short	(.L_51 - .L_50)


	//   ....[0]....
.L_50:
        /*00b8*/ 	.word	0x00004050


	//   ....[1]....
        /*00bc*/ 	.word	0x00004070


	//----- nvinfo : EIATTR_COOP_GROUP_MASK_REGIDS
	.align		4
.L_51:
        /*00c0*/ 	.byte	0x04, 0x29
        /*00c2*/ 	.short	(.L_53 - .L_52)


	//   ....[0]....
.L_52:
        /*00c4*/ 	.word	0xffffffff


	//   ....[1]....
        /*00c8*/ 	.word	0xffffffff


	//   ....[2]....
        /*00cc*/ 	.word	0xffffffff


	//   ....[3]....
        /*00d0*/ 	.word	0xffffffff


	//   ....[4]....
        /*00d4*/ 	.word	0xffffffff


	//   ....[5]....
        /*00d8*/ 	.word	0xffffffff


	//   ....[6]....
        /*00dc*/ 	.word	0xffffffff


	//   ....[7]....
        /*00e0*/ 	.word	0xffffffff


	//   ....[8]....
        /*00e4*/ 	.word	0xffffffff


	//   ....[9]....
        /*00e8*/ 	.word	0xffffffff


	//   ....[10]....
        /*00ec*/ 	.word	0xffffffff


	//   ....[11]....
        /*00f0*/ 	.word	0xffffffff


	//   ....[12]....
        /*00f4*/ 	.word	0xffffffff


	//   ....[13]....
        /*00f8*/ 	.word	0xffffffff


	//----- nvinfo : EIATTR_COOP_GROUP_INSTR_OFFSETS
	.align		4
.L_53:
        /*00fc*/ 	.byte	0x04, 0x28
        /*00fe*/ 	.short	(.L_55 - .L_54)


	//   ....[0]....
.L_54:
        /*0100*/ 	.word	0x00000030


	//   ....[1]....
        /*0104*/ 	.word	0x00000470


	//   ....[2]....
        /*0108*/ 	.word	0x00000730


	//   ....[3]....
        /*010c*/ 	.word	0x00000b80


	//   ....[4]....
        /*0110*/ 	.word	0x00000c30


	//   ....[5]....
        /*0114*/ 	.word	0x00000ce0


	//   ....[6]....
        /*0118*/ 	.word	0x000012e0


	//   ....[7]....
        /*011c*/ 	.word	0x00001300


	//   ....[8]....
        /*0120*/ 	.word	0x00001320


	//   ....[9]....
        /*0124*/ 	.word	0x00001570


	//   ....[10]....
        /*0128*/ 	.word	0x000015a0


	//   ....[11]....
        /*012c*/ 	.word	0x000015e0


	//   ....[12]....
        /*0130*/ 	.word	0x00003f70


	//   ....[13]....
        /*0134*/ 	.word	0x00004130


	//----- nvinfo : EIATTR_VRC_CTA_INIT_COUNT
	.align		4
.L_55:
        /*0138*/ 	.byte	0x02, 0x4a
        /*013a*/ 	.byte	0x80
	.zero		1


	//----- nvinfo : EIATTR_MBARRIER_INSTR_OFFSETS
	.align		4
        /*013c*/ 	.byte	0x04, 0x39
        /*013e*/ 	.short	(.L_57 - .L_56)


	//   ....[0]....
.L_56:
        /*0140*/ 	.word	0x00000330
        /*0144*/ 	.word	0x000000ff
        /*0148*/ 	.word	0x00031800
        /*014c*/ 	.short	0x0100
        /*014e*/ 	.byte	0x05
	.zero		1


	//   ....[1]....
        /*0150*/ 	.word	0x00000340
        /*0154*/ 	.word	0x000000ff
        /*0158*/ 	.word	0x00031820
        /*015c*/ 	.short	0x0100
        /*015e*/ 	.byte	0x05
	.zero		1


	//   ....[2]....
        /*0160*/ 	.word	0x00000350
        /*0164*/ 	.word	0x000000ff
        /*0168*/ 	.word	0x00031840
        /*016c*/ 	.short	0x0100
        /*016e*/ 	.byte	0x05
	.zero		1


	//   ....[3]....
        /*0170*/ 	.word	0x00000360
        /*0174*/ 	.word	0x000000ff
        /*0178*/ 	.word	0x00031808
        /*017c*/ 	.short	0x0100
        /*017e*/ 	.byte	0x05
	.zero		1


	//   ....[4]....
        /*0180*/ 	.word	0x00000370
        /*0184*/ 	.word	0x000000ff
        /*0188*/ 	.word	0x00031828
        /*018c*/ 	.short	0x0100
        /*018e*/ 	.byte	0x05
	.zero		1


	//   ....[5]....
        /*0190*/ 	.word	0x00000380
        /*0194*/ 	.word	0x000000ff
        /*0198*/ 	.word	0x00031848
        /*019c*/ 	.short	0x0100
        /*019e*/ 	.byte	0x05
	.zero		1


	//   ....[6]....
        /*01a0*/ 	.word	0x00000390
        /*01a4*/ 	.word	0x000000ff
        /*01a8*/ 	.word	0x00031810
        /*01ac*/ 	.short	0x0100
        /*01ae*/ 	.byte	0x05
	.zero		1


	//   ....[7]....
        /*01b0*/ 	.word	0x000003a0
        /*01b4*/ 	.word	0x000000ff
        /*01b8*/ 	.word	0x00031830
        /*01bc*/ 	.short	0x0100
        /*01be*/ 	.byte	0x05
	.zero		1


	//   ....[8]....
        /*01c0*/ 	.word	0x000003b0
        /*01c4*/ 	.word	0x000000ff
        /*01c8*/ 	.word	0x00031850
        /*01cc*/ 	.short	0x0100
        /*01ce*/ 	.byte	0x05
	.zero		1


	//   ....[9]....
        /*01d0*/ 	.word	0x000003c0
        /*01d4*/ 	.word	0x000000ff
        /*01d8*/ 	.word	0x00031818
        /*01dc*/ 	.short	0x0100
        /*01de*/ 	.byte	0x05
	.zero		1


	//   ....[10]....
        /*01e0*/ 	.word	0x000003d0
        /*01e4*/ 	.word	0x000000ff
        /*01e8*/ 	.word	0x00031838
        /*01ec*/ 	.short	0x0100
        /*01ee*/ 	.byte	0x05
	.zero		1


	//   ....[11]....
        /*01f0*/ 	.word	0x000003e0
        /*01f4*/ 	.word	0x000000ff
        /*01f8*/ 	.word	0x00031858
        /*01fc*/ 	.short	0x0100
        /*01fe*/ 	.byte	0x05
	.zero		1


	//   ....[12]....
        /*0200*/ 	.word	0x000003f0
        /*0204*/ 	.word	0x000000ff
        /*0208*/ 	.word	0x00031860
        /*020c*/ 	.short	0x0100
        /*020e*/ 	.byte	0x05
	.zero		1


	//   ....[13]....
        /*0210*/ 	.word	0x00000400
        /*0214*/ 	.word	0x000000ff
        /*0218*/ 	.word	0x00031870
        /*021c*/ 	.short	0x0100
        /*021e*/ 	.byte	0x05
	.zero		1


	//   ....[14]....
        /*0220*/ 	.word	0x00000410
        /*0224*/ 	.word	0x000000ff
        /*0228*/ 	.word	0x00031868
        /*022c*/ 	.short	0x0100
        /*022e*/ 	.byte	0x05
	.zero		1


	//   ....[15]....
        /*0230*/ 	.word	0x00000420
        /*0234*/ 	.word	0x000000ff
        /*0238*/ 	.word	0x00031878
        /*023c*/ 	.short	0x0100
        /*023e*/ 	.byte	0x05
	.zero		1


	//   ....[16]....
        /*0240*/ 	.word	0x00000a30
        /*0244*/ 	.word	0x00000002
        /*0248*/ 	.word	0x00031800
        /*024c*/ 	.short	0x010a
        /*024e*/ 	.byte	0xff
	.zero		1


	//   ....[17]....
        /*0250*/ 	.word	0x00000dc0
        /*0254*/ 	.word	0x00000002
        /*0258*/ 	.word	0x00000000
        /*025c*/ 	.short	0x0101
        /*025e*/ 	.byte	0xff
	.zero		1


	//   ....[18]....
        /*0260*/ 	.word	0x000010f0
        /*0264*/ 	.word	0x00000000
        /*0268*/ 	.word	0x00031870
        /*026c*/ 	.short	0x010a
        /*026e*/ 	.byte	0x08
	.zero		1


	//   ....[19]....
        /*0270*/ 	.word	0x00001170
        /*0274*/ 	.word	0x000000ff
        /*0278*/ 	.word	0x00031840
        /*027c*/ 	.short	0x010a
        /*027e*/ 	.byte	0x0a
	.zero		1


	//   ....[20]....
        /*0280*/ 	.word	0x00001540
        /*0284*/ 	.word	0x000000ff
        /*0288*/ 	.word	0x00031840
        /*028c*/ 	.short	0x010a
        /*028e*/ 	.byte	0x0d
	.zero		1


	//   ....[21]....
        /*0290*/ 	.word	0x00001b50
        /*0294*/ 	.word	0x00000008
        /*0298*/ 	.word	0x00031820
        /*029c*/ 	.short	0x010a
        /*029e*/ 	.byte	0xff
	.zero		1


	//   ....[22]....
        /*02a0*/ 	.word	0x00001e90
        /*02a4*/ 	.word	0x00000008
        /*02a8*/ 	.word	0x00031828
        /*02ac*/ 	.short	0x010a
        /*02ae*/ 	.byte	0xff
	.zero		1


	//   ....[23]....
        /*02b0*/ 	.word	0x00001ff0
        /*02b4*/ 	.word	0x00000008
        /*02b8*/ 	.word	0x00031830
        /*02bc*/ 	.short	0x010a
        /*02be*/ 	.byte	0xff
	.zero		1


	//   ....[24]....
        /*02c0*/ 	.word	0x00002140
        /*02c4*/ 	.word	0x00000008
        /*02c8*/ 	.word	0x00031838
        /*02cc*/ 	.short	0x010a
        /*02ce*/ 	.byte	0xff
	.zero		1


	//   ....[25]....
        /*02d0*/ 	.word	0x00002630
        /*02d4*/ 	.word	0x00000002
        /*02d8*/ 	.word	0x00031860
        /*02dc*/ 	.short	0x010a
        /*02de*/ 	.byte	0xff
	.zero		1


	//   ....[26]....
        /*02e0*/ 	.word	0x00003df0
        /*02e4*/ 	.word	0x00000002
        /*02e8*/ 	.word	0x00000000
        /*02ec*/ 	.short	0x0101
        /*02ee*/ 	.byte	0xff
	.zero		1


	//   ....[27]....
        /*02f0*/ 	.word	0x00004160
        /*02f4*/ 	.word	0x00000002
        /*02f8*/ 	.word	0x00031800
        /*02fc*/ 	.short	0x010a
        /*02fe*/ 	.byte	0xff
	.zero		1


	//   ....[28]....
        /*0300*/ 	.word	0x000041e0
        /*0304*/ 	.word	0x00000000
        /*0308*/ 	.word	0x00031870
        /*030c*/ 	.short	0x010a
        /*030e*/ 	.byte	0xff
	.zero		1


	//   ....[29]....
        /*0310*/ 	.word	0x00004250
        /*0314*/ 	.word	0x00000002
        /*0318*/ 	.word	0x00031840
        /*031c*/ 	.short	0x010a
        /*031e*/ 	.byte	0xff
	.zero		1


	//   ....[30]....
        /*0320*/ 	.word	0x000042c0
        /*0324*/ 	.word	0x00000002
        /*0328*/ 	.word	0x00031840
        /*032c*/ 	.short	0x010a
        /*032e*/ 	.byte	0xff
	.zero		1


	//   ....[31]....
        /*0330*/ 	.word	0x00004330
        /*0334*/ 	.word	0x00000008
        /*0338*/ 	.word	0x00031820
        /*033c*/ 	.short	0x010a
        /*033e*/ 	.byte	0xff
	.zero		1


	//   ....[32]....
        /*0340*/ 	.word	0x000043a0
        /*0344*/ 	.word	0x00000008
        /*0348*/ 	.word	0x00031828
        /*034c*/ 	.short	0x010a
        /*034e*/ 	.byte	0xff
	.zero		1


	//   ....[33]....
        /*0350*/ 	.word	0x00004410
        /*0354*/ 	.word	0x00000008
        /*0358*/ 	.word	0x00031830
        /*035c*/ 	.short	0x010a
        /*035e*/ 	.byte	0xff
	.zero		1


	//   ....[34]....
        /*0360*/ 	.word	0x00004480
        /*0364*/ 	.word	0x00000008
        /*0368*/ 	.word	0x00031838
        /*036c*/ 	.short	0x010a
        /*036e*/ 	.byte	0xff
	.zero		1


	//   ....[35]....
        /*0370*/ 	.word	0x000044e0
        /*0374*/ 	.word	0x00000002
        /*0378*/ 	.word	0x00031860
        /*037c*/ 	.short	0x010a
        /*037e*/ 	.byte	0xff
	.zero		1


	//----- nvinfo : EIATTR_NUM_MBARRIERS
	.align		4
.L_57:
        /*0380*/ 	.byte	0x03, 0x38
        /*0382*/ 	.short	0x0010


	//----- nvinfo : EIATTR_EXIT_INSTR_OFFSETS
	.align		4
        /*0384*/ 	.byte	0x04, 0x1c
        /*0386*/ 	.short	(.L_59 - .L_58)


	//   ....[0]....
.L_58:
        /*0388*/ 	.word	0x00000830


	//   ....[1]....
        /*038c*/ 	.word	0x00000e20


	//   ....[2]....
        /*0390*/ 	.word	0x00000ef0


	//   ....[3]....
        /*0394*/ 	.word	0x00001860


	//   ....[4]....
        /*0398*/ 	.word	0x000018d0


	//   ....[5]....
        /*039c*/ 	.word	0x000022d0


	//   ....[6]....
        /*03a0*/ 	.word	0x00002330


	//   ....[7]....
        /*03a4*/ 	.word	0x00003f50


	//   ....[8]....
        /*03a8*/ 	.word	0x00004140


	//----- nvinfo : EIATTR_MAX_THREADS
	.align		4
.L_59:
        /*03ac*/ 	.byte	0x04, 0x05
        /*03ae*/ 	.short	(.L_61 - .L_60)
.L_60:
        /*03b0*/ 	.word	0x00000100
        /*03b4*/ 	.word	0x00000001
        /*03b8*/ 	.word	0x00000001


	//----- nvinfo : EIATTR_CRS_STACK_SIZE
	.align		4
.L_61:
        /*03bc*/ 	.byte	0x04, 0x1e
        /*03be*/ 	.short	(.L_63 - .L_62)
.L_62:
        /*03c0*/ 	.word	0x00000000


	//----- nvinfo : EIATTR_CBANK_PARAM_SIZE
	.align		4
.L_63:
        /*03c4*/ 	.byte	0x03, 0x19
        /*03c6*/ 	.short	0x02c0


	//----- nvinfo : EIATTR_PARAM_CBANK
	.align		4
        /*03c8*/ 	.byte	0x04, 0x0a
        /*03ca*/ 	.short	(.L_65 - .L_64)
	.align		4
.L_64:
        /*03cc*/ 	.word	index@(.nv.constant0._ZN9deep_gemm24sm100_fp8_gemm_1d1d_implILN4cute4UMMA5MajorE0ELS3_0ELj0ELj4096ELj7168ELj128ELj224ELj128ELj64ELj128ELj128ELj64ELj4ELj128ELj128ELj1ELb0ELj148ELNS_8GemmTypeE1ELb0EN7cutlass10bfloat16_tENS_16EpilogueIdentityEEEvPijjj14CUtensorMap_stS9_S9_S9_S9_)
        /*03d0*/ 	.short	0x0380
        /*03d2*/ 	.short	0x02c0


	//----- nvinfo : EIATTR_SW_WAR
	.align		4
.L_65:
        /*03d4*/ 	.byte	0x04, 0x36
        /*03d6*/ 	.short	(.L_67 - .L_66)
.L_66:
        /*03d8*/ 	.word	0x00000008
.L_67:


//--------------------- .nv.compat                --------------------------
	.section	.nv.compat,"",@"SHT_CUDA_COMPAT_INFO"
	.align	4
        /*0000*/ 	.byte	0x02, 0x02, 0x02, 0x00, 0x02, 0x05, 0x05, 0x00, 0x02, 0x03, 0x01, 0x00, 0x02, 0x06, 0x01, 0x00


//--------------------- .nv.callgraph             --------------------------
	.section	.nv.callgraph,"",@"SHT_CUDA_CALLGRAPH"
	.align	4
	.sectionentsize	8
	.align		4
        /*0000*/ 	.word	0x00000000
	.align		4
        /*0004*/ 	.word	0xffffffff
	.align		4
        /*0008*/ 	.word	0x00000000
	.align		4
        /*000c*/ 	.word	0xfffffffe
	.align		4
        /*0010*/ 	.word	0x00000000
	.align		4
        /*0014*/ 	.word	0xfffffffd
	.align		4
        /*0018*/ 	.word	0x00000000
	.align		4
        /*001c*/ 	.word	0xfffffffc


//--------------------- .nv.constant4             --------------------------
	.section	.nv.constant4,"a",@progbits
	.align	8
	.align		8
.nv.constant4:
        /*0000*/ 	.dword	_ZN47_INTERNAL_3d7b8b7c_9_kernel_cu_39c4e16f_28923084cuda3std3__45__cpo5beginE
	.align		8
        /*0008*/ 	.dword	_ZN47_INTERNAL_3d7b8b7c_9_kernel_cu_39c4e16f_28923084cuda3std3__45__cpo3endE
	.align		8
        /*0010*/ 	.dword	_ZN47_INTERNAL_3d7b8b7c_9_kernel_cu_39c4e16f_28923084cuda3std3__45__cpo6cbeginE
	.align		8
        /*0018*/ 	.dword	_ZN47_INTERNAL_3d7b8b7c_9_kernel_cu_39c4e16f_28923084cuda3std3__45__cpo4cendE
	.align		8
        /*0020*/ 	.dword	_ZN47_INTERNAL_3d7b8b7c_9_kernel_cu_39c4e16f_28923084cuda3std3__449_GLOBAL__N__3d7b8b7c_9_kernel_cu_39c4e16f_28923086ignoreE
	.align		8
        /*0028*/ 	.dword	_ZN47_INTERNAL_3d7b8b7c_9_kernel_cu_39c4e16f_28923084cuda3std3__419piecewise_constructE
	.align		8
        /*0030*/ 	.dword	_ZN47_INTERNAL_3d7b8b7c_9_kernel_cu_39c4e16f_28923084cuda3std3__48in_placeE
	.align		8
        /*0038*/ 	.dword	_ZN47_INTERNAL_3d7b8b7c_9_kernel_cu_39c4e16f_28923084cuda3std6ranges3__45__cpo4swapE
	.align		8
        /*0040*/ 	.dword	_ZN47_INTERNAL_3d7b8b7c_9_kernel_cu_39c4e16f_28923084cuda3std6ranges3__45__cpo9iter_moveE
	.align		8
        /*0048*/ 	.dword	_ZN47_INTERNAL_3d7b8b7c_9_kernel_cu_39c4e16f_28923084cute7productE
	.align		8
        /*0050*/ 	.dword	_ZN47_INTERNAL_3d7b8b7c_9_kernel_cu_39c4e16f_28923084cute1_E


//--------------------- .text._ZN9deep_gemm24sm100_fp8_gemm_1d1d_implILN4cute4UMMA5MajorE0ELS3_0ELj0ELj4096ELj7168ELj128ELj224ELj128ELj64ELj128ELj128ELj64ELj4ELj128ELj128ELj1ELb0ELj148ELNS_8GemmTypeE1ELb0EN7cutlass10bfloat16_tENS_16EpilogueIdentityEEEvPijjj14CUtensorMap_stS9_S9_S9_S9_ --------------------------
	.section	.text._ZN9deep_gemm24sm100_fp8_gemm_1d1d_implILN4cute4UMMA5MajorE0ELS3_0ELj0ELj4096ELj7168ELj128ELj224ELj128ELj64ELj128ELj128ELj64ELj4ELj128ELj128ELj1ELb0ELj148ELNS_8GemmTypeE1ELb0EN7cutlass10bfloat16_tENS_16EpilogueIdentityEEEvPijjj14CUtensorMap_stS9_S9_S9_S9_,"ax",@progbits
	.align	128
        .global         _ZN9deep_gemm24sm100_fp8_gemm_1d1d_implILN4cute4UMMA5MajorE0ELS3_0ELj0ELj4096ELj7168ELj128ELj224ELj128ELj64ELj128ELj128ELj64ELj4ELj128ELj128ELj1ELb0ELj148ELNS_8GemmTypeE1ELb0EN7cutlass10bfloat16_tENS_16EpilogueIdentityEEEvPijjj14CUtensorMap_stS9_S9_S9_S9_
        .type           _ZN9deep_gemm24sm100_fp8_gemm_1d1d_implILN4cute4UMMA5MajorE0ELS3_0ELj0ELj4096ELj7168ELj128ELj224ELj128ELj64ELj128ELj128ELj64ELj4ELj128ELj128ELj1ELb0ELj148ELNS_8GemmTypeE1ELb0EN7cutlass10bfloat16_tENS_16EpilogueIdentityEEEvPijjj14CUtensorMap_stS9_S9_S9_S9_,@function
        .size           _ZN9deep_gemm24sm100_fp8_gemm_1d1d_implILN4cute4UMMA5MajorE0ELS3_0ELj0ELj4096ELj7168ELj128ELj224ELj128ELj64ELj128ELj128ELj64ELj4ELj128ELj128ELj1ELb0ELj148ELNS_8GemmTypeE1ELb0EN7cutlass10bfloat16_tENS_16EpilogueIdentityEEEvPijjj14CUtensorMap_stS9_S9_S9_S9_,(.L_x_81 - _ZN9deep_gemm24sm100_fp8_gemm_1d1d_implILN4cute4UMMA5MajorE0ELS3_0ELj0ELj4096ELj7168ELj128ELj224ELj128ELj64ELj128ELj128ELj64ELj4ELj128ELj128ELj1ELb0ELj148ELNS_8GemmTypeE1ELb0EN7cutlass10bfloat16_tENS_16EpilogueIdentityEEEvPijjj14CUtensorMap_stS9_S9_S9_S9_)
        .other          _ZN9deep_gemm24sm100_fp8_gemm_1d1d_implILN4cute4UMMA5MajorE0ELS3_0ELj0ELj4096ELj7168ELj128ELj224ELj128ELj64ELj128ELj128ELj64ELj4ELj128ELj128ELj1ELb0ELj148ELNS_8GemmTypeE1ELb0EN7cutlass10bfloat16_tENS_16EpilogueIdentityEEEvPijjj14CUtensorMap_stS9_S9_S9_S9_,@"STO_CUDA_ENTRY STV_DEFAULT"
_ZN9deep_gemm24sm100_fp8_gemm_1d1d_implILN4cute4UMMA5MajorE0ELS3_0ELj0ELj4096ELj7168ELj128ELj224ELj128ELj64ELj128ELj128ELj64ELj4ELj128ELj128ELj1ELb0ELj148ELNS_8GemmTypeE1ELb0EN7cutlass10bfloat16_tENS_16EpilogueIdentityEEEvPijjj14CUtensorMap_stS9_S9_S9_S9_:
.text._ZN9deep_gemm24sm100_fp8_gemm_1d1d_implILN4cute4UMMA5MajorE0ELS3_0ELj0ELj4096ELj7168ELj128ELj224ELj128ELj64ELj128ELj128ELj64ELj4ELj128ELj128ELj1ELb0ELj148ELNS_8GemmTypeE1ELb0EN7cutlass10bfloat16_tENS_16EpilogueIdentityEEEvPijjj14CUtensorMap_stS9_S9_S9_S9_:
[----:B------:R-:W1:Y:S01]  /*0000*/  LDC R1, c[0x0][0x37c] ;  /* 0x0000df00ff017b82 */ /* 0x000e620000000800 */
[----:B------:R-:W2:Y:S02]  /*0010*/  S2R R0, SR_TID.X ;  /* 0x0000000000007919 */ /* 0x000ea40000002100 */
[----:B--2---:R-:W-:-:S05]  /*0020*/  SHF.R.U32.HI R0, RZ, 0x5, R0 ;  /* 0x00000005ff007819 */ /* 0x004fca0000011600 */
[----:B------:R-:W2:Y:S02]  /*0030*/  SHFL.IDX PT, R3, R0, RZ, 0x1f ;  /* 0x00001fff00037589 */ /* 0x000ea400000e0000 */
[----:B--2---:R-:W-:-:S13]  /*0040*/  ISETP.NE.AND P0, PT, R3, 0x2, PT ;  /* 0x000000020300780c */ /* 0x004fda0003f05270 */
[----:B-1----:R-:W-:Y:S05]  /*0050*/  @!P0 BRA `(.L_x_0) ;  /* 0x0000000400008947 */ /* 0x002fea0003800000 */
[----:B------:R-:W-:-:S13]  /*0060*/  ISETP.NE.AND P0, PT, R3, 0x1, PT ;  /* 0x000000010300780c */ /* 0x000fda0003f05270 */
[----:B------:R-:W-:Y:S05]  /*0070*/  @!P0 BRA `(.L_x_1) ;  /* 0x0000000000608947 */ /* 0x000fea0003800000 */
[----:B------:R-:W-:-:S13]  /*0080*/  ISETP.NE.AND P0, PT, R3, RZ, PT ;  /* 0x000000ff0300720c */ /* 0x000fda0003f05270 */
[----:B------:R-:W-:Y:S05]  /*0090*/  @P0 BRA `(.L_x_2) ;  /* 0x0000000400a80947 */ /* 0x000fea0003800000 */
[----:B------:R-:W-:Y:S01]  /*00a0*/  ELECT P0, URZ, PT ;  /* 0x0000000000ff782f */ /* 0x000fe20003800000 */
[----:B------:R-:W-:-:S12]  /*00b0*/  BSSY.RECONVERGENT B0, `(.L_x_3) ;  /* 0x0000013000007945 */ /* 0x000fd80003800200 */
[----:B------:R-:W-:Y:S05]  /*00c0*/  @!P0 BRA `(.L_x_4) ;  /* 0x0000000000448947 */ /* 0x000fea0003800000 */
[----:B------:R-:W1:Y:S02]  /*00d0*/  LDCU.64 UR4, c[0x0][0x348] ;  /* 0x00006900ff0477ac */ /* 0x000e640008000a00 */
[----:B-1----:R-:W-:Y:S02]  /*00e0*/  UIADD3 UR12, UP4, UPT, UR4, 0x40, URZ ;  /* 0x00000040040c7890 */ /* 0x002fe4000ff9e0ff */
[----:B------:R-:W-:Y:S02]  /*00f0*/  UIADD3 UR10, UP3, UPT, UR4, 0xc0, URZ ;  /* 0x000000c0040a7890 */ /* 0x000fe4000ff7e0ff */
[----:B------:R-:W-:Y:S02]  /*0100*/  UIADD3 UR8, UP2, UPT, UR4, 0x140, URZ ;  /* 0x0000014004087890 */ /* 0x000fe4000ff5e0ff */
[----:B------:R-:W-:Y:S02]  /*0110*/  UIADD3 UR6, UP1, UPT, UR4, 0x1c0, URZ ;  /* 0x000001c004067890 */ /* 0x000fe4000ff3e0ff */
[----:B------:R-:W-:-:S02]  /*0120*/  UIADD3 UR4, UP0, UPT, UR4, 0x240, URZ ;  /* 0x0000024004047890 */ /* 0x000fc4000ff1e0ff */
[----:B------:R-:W-:Y:S02]  /*0130*/  UIADD3.X UR13, UPT, UPT, URZ, UR5, URZ, UP4, !UPT ;  /* 0x00000005ff0d7290 */ /* 0x000fe4000a7fe4ff */
[----:B------:R-:W-:Y:S02]  /*0140*/  UIADD3.X UR11, UPT, UPT, URZ, UR5, URZ, UP3, !UPT ;  /* 0x00000005ff0b7290 */ /* 0x000fe40009ffe4ff */
[----:B------:R-:W-:Y:S02]  /*0150*/  UIADD3.X UR9, UPT, UPT, URZ, UR5, URZ, UP2, !UPT ;  /* 0x00000005ff097290 */ /* 0x000fe400097fe4ff */
[----:B------:R-:W-:Y:S02]  /*0160*/  UIADD3.X UR7, UPT, UPT, URZ, UR5, URZ, UP1, !UPT ;  /* 0x00000005ff077290 */ /* 0x000fe40008ffe4ff */
[----:B------:R-:W-:Y:S01]  /*0170*/  UIADD3.X UR5, UPT, UPT, URZ, UR5, URZ, UP0, !UPT ;  /* 0x00000005ff057290 */ /* 0x000fe200087fe4ff */
[----:B------:R1:W-:Y:S02]  /*0180*/  UTMACCTL.PF [UR12] ;  /* 0x000000000c0079b9 */ /* 0x0003e40008040000 */
[----:B------:R1:W-:Y:S02]  /*0190*/  UTMACCTL.PF [UR10] ;  /* 0x000000000a0079b9 */ /* 0x0003e40008040000 */
[----:B------:R1:W-:Y:S02]  /*01a0*/  UTMACCTL.PF [UR8] ;  /* 0x00000000080079b9 */ /* 0x0003e40008040000 */
[----:B------:R1:W-:Y:S02]  /*01b0*/  UTMACCTL.PF [UR6] ;  /* 0x00000000060079b9 */ /* 0x0003e40008040000 */
[----:B------:R1:W-:Y:S02]  /*01c0*/  UTMACCTL.PF [UR4] ;  /* 0x00000000040079b9 */ /* 0x0003e40008040000 */
[----:B-1----:R-:W-:Y:S01]  /*01d0*/  NOP ;  /* 0x0000000000007918 */ /* 0x002fe20000000000 */
.L_x_4:
[----:B------:R-:W-:Y:S05]  /*01e0*/  BSYNC.RECONVERGENT B0 ;  /* 0x0000000000007941 */ /* 0x000fea0003800200 */
.L_x_3:
[----:B------:R-:W-:Y:S05]  /*01f0*/  BRA `(.L_x_2) ;  /* 0x0000000400507947 */ /* 0x000fea0003800000 */
.L_x_1:
[----:B------:R-:W-:Y:S01]  /*0200*/  ELECT P0, URZ, PT ;  /* 0x0000000000ff782f */ /* 0x000fe20003800000 */
[----:B------:R-:W-:-:S12]  /*0210*/  BSSY.RECONVERGENT B0, `(.L_x_5) ;  /* 0x0000023000007945 */ /* 0x000fd80003800200 */
[----:B------:R-:W-:Y:S05]  /*0220*/  @!P0 BRA `(.L_x_6) ;  /* 0x0000000000848947 */ /* 0x000fea0003800000 */
[----:B------:R-:W1:Y:S01]  /*0230*/  S2UR UR5, SR_CgaCtaId ;  /* 0x00000000000579c3 */ /* 0x000e620000008800 */
[----:B------:R-:W-:Y:S01]  /*0240*/  UMOV UR7, 0x400 ;  /* 0x0000040000077882 */ /* 0x000fe20000000000 */
[----:B------:R-:W-:Y:S01]  /*0250*/  UMOV UR6, 0x1 ;  /* 0x0000000100067882 */ /* 0x000fe20000000000 */
[----:B------:R-:W-:Y:S02]  /*0260*/  UMOV UR4, 0x20 ;  /* 0x0000002000047882 */ /* 0x000fe40000000000 */
[----:B------:R-:W-:-:S04]  /*0270*/  UIADD3 UR8, UPT, UPT, -UR4, 0x100000, URZ ;  /* 0x0010000004087890 */ /* 0x000fc8000fffe1ff */
[----:B------:R-:W-:Y:S02]  /*0280*/  USHF.L.U32 UR9, UR8, 0xb, URZ ;  /* 0x0000000b08097899 */ /* 0x000fe400080006ff */
[----:B------:R-:W-:Y:S01]  /*0290*/  USHF.L.U32 UR8, UR8, 0x1, URZ ;  /* 0x0000000108087899 */ /* 0x000fe200080006ff */
[----:B------:R-:W-:Y:S02]  /*02a0*/  UMOV UR4, 0x80 ;  /* 0x0000008000047882 */ /* 0x000fe40000000000 */
[----:B------:R-:W-:-:S04]  /*02b0*/  UIADD3 UR10, UPT, UPT, -UR4, 0x100000, URZ ;  /* 0x00100000040a7890 */ /* 0x000fc8000fffe1ff */
[----:B------:R-:W-:Y:S02]  /*02c0*/  USHF.L.U32 UR11, UR10, 0xb, URZ ;  /* 0x0000000b0a0b7899 */ /* 0x000fe400080006ff */
[----:B------:R-:W-:Y:S02]  /*02d0*/  USHF.L.U32 UR10, UR10, 0x1, URZ ;  /* 0x000000010a0a7899 */ /* 0x000fe400080006ff */
[----:B-1----:R-:W-:Y:S02]  /*02e0*/  ULEA UR5, UR5, UR7, 0x18 ;  /* 0x0000000705057291 */ /* 0x002fe4000f8ec0ff */
[----:B------:R-:W-:-:S04]  /*02f0*/  UIADD3 UR6, UPT, UPT, -UR6, 0x100000, URZ ;  /* 0x0010000006067890 */ /* 0x000fc8000fffe1ff */
[----:B------:R-:W-:Y:S02]  /*0300*/  USHF.L.U32 UR7, UR6, 0xb, URZ ;  /* 0x0000000b06077899 */ /* 0x000fe400080006ff */
[----:B------:R-:W-:Y:S01]  /*0310*/  USHF.L.U32 UR6, UR6, 0x1, URZ ;  /* 0x0000000106067899 */ /* 0x000fe200080006ff */
[----:B------:R-:W1:Y:S11]  /*0320*/  FENCE.VIEW.ASYNC.S ;  /* 0x00000000000073c6 */ /* 0x000e760000000000 */
[----:B-1----:R1:W2:Y:S01]  /*0330*/  SYNCS.EXCH.64 URZ, [UR5+0x31800], UR6 ;  /* 0x0318000605ff75b2 */ /* 0x0022a20008000100 */
[----:B------:R1:W3:Y:S01]  /*0340*/  SYNCS.EXCH.64 URZ, [UR5+0x31820], UR6 ;  /* 0x0318200605ff75b2 */ /* 0x0002e20008000100 */
[----:B------:R1:W4:Y:S01]  /*0350*/  SYNCS.EXCH.64 URZ, [UR5+0x31840], UR8 ;  /* 0x0318400805ff75b2 */ /* 0x0003220008000100 */
[----:B------:R1:W1:Y:S01]  /*0360*/  SYNCS.EXCH.64 URZ, [UR5+0x31808], UR6 ;  /* 0x0318080605ff75b2 */ /* 0x0002620008000100 */
        /* <DEDUP_REMOVED lines=12> */
[----:B------:R-:W-:Y:S01]  /*0430*/  NOP ;  /* 0x0000000000007918 */ /* 0x000fe20000000000 */
.L_x_6:
[----:B-1----:R-:W-:Y:S05]  /*0440*/  BSYNC.RECONVERGENT B0 ;  /* 0x0000000000007941 */ /* 0x002fea0003800200 */
.L_x_5:
[----:B------:R-:W-:Y:S05]  /*0450*/  BRA `(.L_x_2) ;  /* 0x0000000000b87947 */ /* 0x000fea0003800000 */
.L_x_0:
[----:B------:R-:W1:Y:S01]  /*0460*/  S2UR UR6, SR_CgaCtaId ;  /* 0x00000000000679c3 */ /* 0x000e620000008800 */
[----:B------:R-:W-:Y:S01]  /*0470*/  NOP ;  /* 0x0000000000007918 */ /* 0x000fe20000000000 */
[----:B------:R-:W-:Y:S01]  /*0480*/  UMOV UR4, 0x40 ;  /* 0x0000004000047882 */ /* 0x000fe20000000000 */
[----:B------:R-:W-:Y:S01]  /*0490*/  UMOV UR5, 0x400 ;  /* 0x0000040000057882 */ /* 0x000fe20000000000 */
[----:B-1----:R-:W-:Y:S02]  /*04a0*/  ULEA UR4, UR6, UR4, 0x18 ;  /* 0x0000000406047291 */ /* 0x002fe4000f8ec0ff */
[----:B------:R-:W-:-:S07]  /*04b0*/  ULEA UR5, UR6, UR5, 0x18 ;  /* 0x0000000506057291 */ /* 0x000fce000f8ec0ff */
[----:B------:R-:W1:Y:S02]  /*04c0*/  LDS.U8 R0, [UR4] ;  /* 0x00000004ff007984 */ /* 0x000e640008000000 */
[----:B-1----:R-:W-:-:S13]  /*04d0*/  ISETP.NE.AND P0, PT, R0, RZ, PT ;  /* 0x000000ff0000720c */ /* 0x002fda0003f05270 */
[----:B------:R-:W-:Y:S05]  /*04e0*/  @P0 BRA `(.L_x_7) ;  /* 0x00000000007c0947 */ /* 0x000fea0003800000 */
[----:B------:R-:W-:-:S13]  /*04f0*/  ELECT P0, URZ, PT ;  /* 0x0000000000ff782f */ /* 0x000fda0003800000 */
[----:B------:R-:W-:Y:S05]  /*0500*/  @!P0 BRA `(.L_x_8) ;  /* 0x0000000000848947 */ /* 0x000fea0003800000 */
[----:B------:R-:W-:Y:S01]  /*0510*/  UMOV UR4, 0x10 ;  /* 0x0000001000047882 */ /* 0x000fe20000000000 */
[----:B------:R-:W-:-:S04]  /*0520*/  IMAD.MOV.U32 R2, RZ, RZ, 0xffff ;  /* 0x0000ffffff027424 */ /* 0x000fc800078e00ff */
[----:B------:R-:W-:Y:S04]  /*0530*/  DEPBAR.LE SB1, 0x36 ;  /* 0x00009d800000791a */ /* 0x000fe80000000000 */
[----:B------:R-:W1:Y:S02]  /*0540*/  UTCATOMSWS.FIND_AND_SET.ALIGN UP0, UR4, UR4 ;  /* 0x00000004000475e3 */ /* 0x000e640008000800 */
[----:B-1----:R-:W-:Y:S01]  /*0550*/  PLOP3.LUT P0, PT, PT, PT, UP0, 0x80, 0x8 ;  /* 0x000000000008781c */ /* 0x002fe20003f0f008 */
[----:B------:R-:W-:-:S03]  /*0560*/  IMAD.U32 R7, RZ, RZ, UR4 ;  /* 0x00000004ff077e24 */ /* 0x000fc6000f8e00ff */
[----:B------:R-:W-:-:S04]  /*0570*/  SEL R0, RZ, 0xffffffff, !P0 ;  /* 0xffffffffff007807 */ /* 0x000fc80004000000 */
[----:B------:R-:W-:Y:S01]  /*0580*/  ISETP.NE.AND P0, PT, R0, RZ, PT ;  /* 0x000000ff0000720c */ /* 0x000fe20003f05270 */
[----:B------:R-:W-:-:S12]  /*0590*/  IMAD.MOV.U32 R0, RZ, RZ, 0x1 ;  /* 0x00000001ff007424 */ /* 0x000fd800078e00ff */
[----:B------:R-:W-:Y:S05]  /*05a0*/  @P0 BRA `(.L_x_9) ;  /* 0x0000000000240947 */ /* 0x000fea0003800000 */
.L_x_10:
[----:B------:R-:W-:Y:S05]  /*05b0*/  NANOSLEEP 0x64 ;  /* 0x000000640000795d */ /* 0x000fea0003800000 */
[----:B------:R-:W-:-:S05]  /*05c0*/  UMOV UR4, 0x10 ;  /* 0x0000001000047882 */ /* 0x000fca0000000000 */
[----:B------:R-:W-:Y:S04]  /*05d0*/  DEPBAR.LE SB1, 0x36 ;  /* 0x00009d800000791a */ /* 0x000fe80000000000 */
[----:B------:R-:W1:Y:S02]  /*05e0*/  UTCATOMSWS.FIND_AND_SET.ALIGN UP0, UR4, UR4 ;  /* 0x00000004000475e3 */ /* 0x000e640008000800 */
[----:B-1----:R-:W-:Y:S01]  /*05f0*/  PLOP3.LUT P0, PT, PT, PT, UP0, 0x80, 0x8 ;  /* 0x000000000008781c */ /* 0x002fe20003f0f008 */
[----:B------:R-:W-:-:S03]  /*0600*/  IMAD.U32 R7, RZ, RZ, UR4 ;  /* 0x00000004ff077e24 */ /* 0x000fc6000f8e00ff */
[----:B------:R-:W-:-:S04]  /*0610*/  SEL R4, RZ, 0xffffffff, !P0 ;  /* 0xffffffffff047807 */ /* 0x000fc80004000000 */
[----:B------:R-:W-:-:S13]  /*0620*/  ISETP.NE.AND P0, PT, R4, RZ, PT ;  /* 0x000000ff0400720c */ /* 0x000fda0003f05270 */
[----:B------:R-:W-:Y:S05]  /*0630*/  @!P0 BRA `(.L_x_10) ;  /* 0xfffffffc00dc8947 */ /* 0x000fea000383ffff */
.L_x_9:
[C---:B------:R-:W-:Y:S01]  /*0640*/  VIADD R5, R7.reuse, 0x10 ;  /* 0x0000001007057836 */ /* 0x040fe20000000000 */
[----:B------:R-:W-:Y:S01]  /*0650*/  UMOV UR4, 0x50 ;  /* 0x0000005000047882 */ /* 0x000fe20000000000 */
[----:B------:R-:W-:Y:S01]  /*0660*/  SHF.L.U32 R2, R2, R7, RZ ;  /* 0x0000000702027219 */ /* 0x000fe200000006ff */
[----:B------:R-:W-:Y:S01]  /*0670*/  ULEA UR4, UR6, UR4, 0x18 ;  /* 0x0000000406047291 */ /* 0x000fe2000f8ec0ff */
[----:B------:R-:W-:Y:S01]  /*0680*/  IMAD.SHL.U32 R7, R7, 0x20, RZ ;  /* 0x0000002007077824 */ /* 0x000fe200078e00ff */
[----:B------:R-:W-:-:S04]  /*0690*/  SHF.L.U32 R5, R0, R5, RZ ;  /* 0x0000000500057219 */ /* 0x000fc800000006ff */
[----:B------:R-:W-:-:S05]  /*06a0*/  LOP3.LUT R2, R5, R2, RZ, 0xfc, !PT ;  /* 0x0000000205027212 */ /* 0x000fca00078efcff */
[----:B------:R1:W-:Y:S04]  /*06b0*/  ATOMS.OR RZ, [UR4], R2 ;  /* 0x00000002ffff798c */ /* 0x0003e8000b000004 */
[----:B------:R1:W-:Y:S01]  /*06c0*/  STS [UR5+0x31880], R7 ;  /* 0x03188007ff007988 */ /* 0x0003e20008000805 */
[----:B------:R-:W-:Y:S05]  /*06d0*/  BRA `(.L_x_8) ;  /* 0x0000000000107947 */ /* 0x000fea0003800000 */
.L_x_7:
[----:B------:R-:W-:Y:S02]  /*06e0*/  MOV R0, 0xffffffff ;  /* 0xffffffff00007802 */ /* 0x000fe40000000f00 */
[----:B------:R-:W-:-:S03]  /*06f0*/  MOV R4, 0x720 ;  /* 0x0000072000047802 */ /* 0x000fc60000000f00 */
[----:B------:R1:W-:Y:S04]  /*0700*/  STS [UR5+0x31880], R0 ;  /* 0x03188000ff007988 */ /* 0x0003e80008000805 */
[----:B-1----:R-:W-:Y:S05]  /*0710*/  CALL.REL.NOINC `($__internal_1_$__cuda_sm10x_tcgen05_guardrail_trap_phase_invalid_during_alloc) ;  /* 0x0000003c00907944 */ /* 0x002fea0003c00000 */
.L_x_8:
[----:B------:R-:W-:Y:S05]  /*0720*/  WARPSYNC.ALL ;  /* 0x0000000000007948 */ /* 0x000fea0003800000 */
[----:B------:R-:W-:Y:S01]  /*0730*/  NOP ;  /* 0x0000000000007918 */ /* 0x000fe20000000000 */
.L_x_2:
[----:B------:R-:W5:Y:S01]  /*0740*/  LDC R0, c[0x0][0x388] ;  /* 0x0000e200ff007b82 */ /* 0x000f620000000800 */
[----:B------:R-:W1:Y:S07]  /*0750*/  S2R R21, SR_LANEID ;  /* 0x0000000000157919 */ /* 0x000e6e0000000000 */
[----:B--234-:R-:W-:Y:S01]  /*0760*/  BAR.SYNC.DEFER_BLOCKING 0x0 ;  /* 0x0000000000007b1d */ /* 0x01cfe20000010000 */
[----:B------:R-:W-:Y:S02]  /*0770*/  ISETP.NE.AND P0, PT, R3, RZ, PT ;  /* 0x000000ff0300720c */ /* 0x000fe40003f05270 */
[----:B-----5:R-:W-:-:S04]  /*0780*/  IADD3 R0, PT, PT, R0, 0x7f, RZ ;  /* 0x0000007f00007810 */ /* 0x020fc80007ffe0ff */
[----:B------:R-:W-:-:S05]  /*0790*/  SHF.R.U32.HI R20, RZ, 0x7, R0 ;  /* 0x00000007ff147819 */ /* 0x000fca0000011600 */
[----:B------:R-:W-:Y:S02]  /*07a0*/  IMAD R5, R20, 0x13, RZ ;  /* 0x0000001314057824 */ /* 0x000fe400078e02ff */
[----:B-1----:R-:W-:Y:S05]  /*07b0*/  @!P0 BRA `(.L_x_11) ;  /* 0x0000001000348947 */ /* 0x002fea0003800000 */
[----:B------:R-:W-:Y:S01]  /*07c0*/  ISETP.NE.AND P0, PT, R3, 0x1, PT ;  /* 0x000000010300780c */ /* 0x000fe20003f05270 */
[----:B------:R-:W1:-:S12]  /*07d0*/  S2UR UR5, SR_CgaCtaId ;  /* 0x00000000000579c3 */ /* 0x000e580000008800 */
[----:B------:R-:W-:Y:S05]  /*07e0*/  @!P0 BRA `(.L_x_12) ;  /* 0x0000000400988947 */ /* 0x000fea0003800000 */
[----:B------:R-:W-:-:S13]  /*07f0*/  ISETP.NE.AND P0, PT, R3, 0x2, PT ;  /* 0x000000020300780c */ /* 0x000fda0003f05270 */
[----:B------:R-:W-:Y:S05]  /*0800*/  @P0 BRA `(.L_x_13) ;  /* 0x0000001800c00947 */ /* 0x000fea0003800000 */
[----:B------:R-:W2:Y:S02]  /*0810*/  S2UR UR4, SR_CTAID.X ;  /* 0x00000000000479c3 */ /* 0x000ea40000002500 */
[----:B--2---:R-:W-:-:S13]  /*0820*/  ISETP.LE.U32.AND P0, PT, R5, UR4, PT ;  /* 0x0000000405007c0c */ /* 0x004fda000bf03070 */
[----:B-1----:R-:W-:Y:S05]  /*0830*/  @P0 EXIT ;  /* 0x000000000000094d */ /* 0x002fea0003800000 */
[----:B------:R-:W-:Y:S01]  /*0840*/  ULOP3.LUT UR4, URZ, UR4, URZ, 0x33, !UPT ;  /* 0x00000004ff047292 */ /* 0x000fe2000f8e33ff */
[----:B------:R-:W-:Y:S01]  /*0850*/  SHF.R.U32.HI R20, RZ, 0x3, R21 ;  /* 0x00000003ff147819 */ /* 0x000fe20000011615 */
[----:B------:R-:W-:Y:S02]  /*0860*/  HFMA2 R16, -RZ, RZ, 0, 0 ;  /* 0x00000000ff107431 */ /* 0x000fe400000001ff */
[----:B------:R-:W-:Y:S01]  /*0870*/  IMAD.MOV.U32 R15, RZ, RZ, RZ ;  /* 0x000000ffff0f7224 */ /* 0x000fe200078e00ff */
[----:B------:R-:W-:Y:S01]  /*0880*/  UMOV UR5, URZ ;  /* 0x000000ff00057c82 */ /* 0x000fe20008000000 */
[C---:B------:R-:W-:Y:S01]  /*0890*/  LOP3.LUT R18, R20.reuse, 0x2, RZ, 0x3c, !PT ;  /* 0x0000000214127812 */ /* 0x040fe200078e3cff */
[----:B------:R-:W-:Y:S01]  /*08a0*/  VIADD R25, R5, UR4 ;  /* 0x0000000405197c36 */ /* 0x000fe20008000000 */
[C---:B------:R-:W-:Y:S01]  /*08b0*/  LOP3.LUT R4, R20.reuse, 0x3, RZ, 0x3c, !PT ;  /* 0x0000000314047812 */ /* 0x040fe200078e3cff */
[C---:B------:R-:W-:Y:S01]  /*08c0*/  IMAD.SHL.U32 R0, R20.reuse, 0x20, RZ ;  /* 0x0000002014007824 */ /* 0x040fe200078e00ff */
[----:B------:R-:W-:Y:S01]  /*08d0*/  LOP3.LUT R6, R20, 0x1, RZ, 0x3c, !PT ;  /* 0x0000000114067812 */ /* 0x000fe200078e3cff */
[C---:B------:R-:W-:Y:S01]  /*08e0*/  IMAD R20, R21.reuse, 0x4, R20 ;  /* 0x0000000415147824 */ /* 0x040fe200078e0214 */
[----:B------:R-:W-:Y:S01]  /*08f0*/  SHF.R.U32.HI R25, RZ, 0x2, R25 ;  /* 0x00000002ff197819 */ /* 0x000fe20000011619 */
[C---:B------:R-:W-:Y:S01]  /*0900*/  IMAD.IADD R24, R0.reuse, 0x1, R21 ;  /* 0x0000000100187824 */ /* 0x040fe200078e0215 */
[C---:B------:R-:W-:Y:S01]  /*0910*/  LOP3.LUT R2, R0.reuse, 0x20, RZ, 0x3c, !PT ;  /* 0x0000002000027812 */ /* 0x040fe200078e3cff */
[----:B------:R-:W-:Y:S01]  /*0920*/  IMAD R18, R21, 0x4, R18 ;  /* 0x0000000415127824 */ /* 0x000fe200078e0212 */
[C---:B------:R-:W-:Y:S01]  /*0930*/  LOP3.LUT R22, R0.reuse, 0x40, RZ, 0x3c, !PT ;  /* 0x0000004000167812 */ /* 0x040fe200078e3cff */
[----:B------:R-:W-:Y:S01]  /*0940*/  IMAD.HI.U32 R25, R25, 0x1bacf915, RZ ;  /* 0x1bacf91519197827 */ /* 0x000fe200078e00ff */
[----:B------:R-:W-:-:S02]  /*0950*/  LOP3.LUT R0, R0, 0x60, RZ, 0x3c, !PT ;  /* 0x0000006000007812 */ /* 0x000fc400078e3cff */
[C---:B------:R-:W-:Y:S01]  /*0960*/  LEA R19, R21.reuse, R6, 0x2 ;  /* 0x0000000615137211 */ /* 0x040fe200078e10ff */
[----:B------:R-:W-:Y:S01]  /*0970*/  IMAD R17, R21, 0x4, R4 ;  /* 0x0000000415117824 */ /* 0x000fe200078e0204 */
[----:B------:R-:W-:Y:S01]  /*0980*/  IADD3 R23, PT, PT, R2, R21, RZ ;  /* 0x0000001502177210 */ /* 0x000fe20007ffe0ff */
[----:B------:R-:W-:Y:S01]  /*0990*/  IMAD.IADD R22, R22, 0x1, R21 ;  /* 0x0000000116167824 */ /* 0x000fe200078e0215 */
[----:B------:R-:W-:Y:S01]  /*09a0*/  SHF.R.U32.HI R25, RZ, 0x2, R25 ;  /* 0x00000002ff197819 */ /* 0x000fe20000011619 */
[----:B------:R-:W-:-:S07]  /*09b0*/  IMAD.IADD R21, R0, 0x1, R21 ;  /* 0x0000000100157824 */ /* 0x000fce00078e0215 */
.L_x_17:
[----:B-1----:R-:W1:Y:S01]  /*09c0*/  S2R R0, SR_CgaCtaId ;  /* 0x0000000000007919 */ /* 0x002e620000008800 */
[----:B------:R-:W-:Y:S01]  /*09d0*/  MOV R3, 0x400 ;  /* 0x0000040000037802 */ /* 0x000fe20000000f00 */
[----:B------:R-:W-:-:S03]  /*09e0*/  UMOV UR4, URZ ;  /* 0x000000ff00047c82 */ /* 0x000fc60008000000 */
[----:B-1----:R-:W-:-:S07]  /*09f0*/  LEA R0, R0, R3, 0x18 ;  /* 0x0000000300007211 */ /* 0x002fce00078ec0ff */
.L_x_16:
[----:B-1----:R-:W-:Y:S01]  /*0a00*/  LEA R2, R15, R0, 0x3 ;  /* 0x000000000f027211 */ /* 0x002fe200078e18ff */
[----:B------:R-:W-:Y:S01]  /*0a10*/  ULOP3.LUT UP0, URZ, UR4, 0x3, URZ, 0xc0, !UPT ;  /* 0x0000000304ff7892 */ /* 0x000fe2000f80c0ff */
[----:B------:R-:W-:-:S04]  /*0a20*/  SHF.L.U32 R5, R16, 0x1f, RZ ;  /* 0x0000001f10057819 */ /* 0x000fc800000006ff */
[----:B------:R-:W1:Y:S02]  /*0a30*/  SYNCS.PHASECHK.TRANS64.TRYWAIT P0, [R2+URZ+0x31800], R5 ;  /* 0x03180005020075a7 */ /* 0x000e6400080011ff */
[----:B-1----:R-:W-:Y:S05]  /*0a40*/  @!P0 BRA `(.L_x_14) ;  /* 0x0000003400c08947 */ /* 0x002fea0003800000 */
.L_x_60:
[----:B------:R-:W-:Y:S05]  /*0a50*/  BRA.U UP0, `(.L_x_15) ;  /* 0x0000000100bc7547 */ /* 0x000fea000b800000 */
[C-C-:B------:R-:W-:Y:S02]  /*0a60*/  IMAD R26, R15.reuse, 0x200, R0.reuse ;  /* 0x000002000f1a7824 */ /* 0x140fe400078e0200 */
[----:B------:R-:W-:Y:S02]  /*0a70*/  IMAD R3, R15, 0x400, R0 ;  /* 0x000004000f037824 */ /* 0x000fe400078e0200 */
[--C-:B------:R-:W-:Y:S01]  /*0a80*/  IMAD R9, R24, 0x4, R26.reuse ;  /* 0x0000000418097824 */ /* 0x100fe200078e021a */
[-C--:B------:R-:W-:Y:S01]  /*0a90*/  LEA R8, R23, R26.reuse, 0x2 ;  /* 0x0000001a17087211 */ /* 0x080fe200078e10ff */
[--C-:B------:R-:W-:Y:S01]  /*0aa0*/  IMAD R29, R22, 0x4, R26.reuse ;  /* 0x00000004161d7824 */ /* 0x100fe200078e021a */
[-C--:B------:R-:W-:Y:S01]  /*0ab0*/  LEA R27, R21, R26.reuse, 0x2 ;  /* 0x0000001a151b7211 */ /* 0x080fe200078e10ff */
[--C-:B-1----:R-:W-:Y:S01]  /*0ac0*/  IMAD R5, R19, 0x4, R26.reuse ;  /* 0x0000000413057824 */ /* 0x102fe200078e021a */
[-C--:B------:R-:W-:Y:S01]  /*0ad0*/  LEA R6, R20, R26.reuse, 0x2 ;  /* 0x0000001a14067211 */ /* 0x080fe200078e10ff */
[----:B------:R-:W1:Y:S01]  /*0ae0*/  LDS R9, [R9+0x30000] ;  /* 0x0300000009097984 */ /* 0x000e620000000800 */
[----:B------:R-:W-:Y:S01]  /*0af0*/  LEA R4, R18, R26, 0x2 ;  /* 0x0000001a12047211 */ /* 0x000fe200078e10ff */
[----:B------:R-:W-:Y:S01]  /*0b00*/  IMAD R26, R17, 0x4, R26 ;  /* 0x00000004111a7824 */ /* 0x000fe200078e021a */
[-C--:B------:R-:W-:Y:S01]  /*0b10*/  LEA R14, R24, R3.reuse, 0x2 ;  /* 0x00000003180e7211 */ /* 0x080fe200078e10ff */
[----:B------:R-:W2:Y:S01]  /*0b20*/  LDS R8, [R8+0x30000] ;  /* 0x0300000008087984 */ /* 0x000ea20000000800 */
[--C-:B------:R-:W-:Y:S01]  /*0b30*/  IMAD R11, R23, 0x4, R3.reuse ;  /* 0x00000004170b7824 */ /* 0x100fe200078e0203 */
[----:B------:R-:W-:Y:S01]  /*0b40*/  LEA R10, R22, R3, 0x2 ;  /* 0x00000003160a7211 */ /* 0x000fe200078e10ff */
[----:B------:R-:W-:Y:S01]  /*0b50*/  IMAD R7, R21, 0x4, R3 ;  /* 0x0000000415077824 */ /* 0x000fe200078e0203 */
[----:B------:R-:W3:Y:S04]  /*0b60*/  LDS R29, [R29+0x30000] ;  /* 0x030000001d1d7984 */ /* 0x000ee80000000800 */
[----:B------:R-:W4:Y:S01]  /*0b70*/  LDS R27, [R27+0x30000] ;  /* 0x030000001b1b7984 */ /* 0x000f220000000800 */
[----:B------:R-:W-:-:S03]  /*0b80*/  NOP ;  /* 0x0000000000007918 */ /* 0x000fc60000000000 */
[----:B-1----:R1:W-:Y:S04]  /*0b90*/  STS [R6+0x30000], R9 ;  /* 0x0300000906007388 */ /* 0x0023e80000000800 */
[----:B--2---:R2:W-:Y:S04]  /*0ba0*/  STS [R5+0x30000], R8 ;  /* 0x0300000805007388 */ /* 0x0045e80000000800 */
[----:B---3--:R3:W-:Y:S04]  /*0bb0*/  STS [R4+0x30000], R29 ;  /* 0x0300001d04007388 */ /* 0x0087e80000000800 */
[----:B----4-:R-:W-:Y:S04]  /*0bc0*/  STS [R26+0x30000], R27 ;  /* 0x0300001b1a007388 */ /* 0x010fe80000000800 */
[----:B------:R-:W4:Y:S04]  /*0bd0*/  LDS R13, [R14+0x30800] ;  /* 0x030800000e0d7984 */ /* 0x000f280000000800 */
[----:B------:R-:W5:Y:S04]  /*0be0*/  LDS R12, [R11+0x30800] ;  /* 0x030800000b0c7984 */ /* 0x000f680000000800 */
[----:B------:R-:W5:Y:S01]  /*0bf0*/  LDS R9, [R10+0x30800] ;  /* 0x030800000a097984 */ /* 0x000f620000000800 */
[----:B-1----:R-:W-:-:S03]  /*0c00*/  LEA R6, R20, R3, 0x2 ;  /* 0x0000000314067211 */ /* 0x002fc600078e10ff */
[----:B------:R-:W1:Y:S01]  /*0c10*/  LDS R8, [R7+0x30800] ;  /* 0x0308000007087984 */ /* 0x000e620000000800 */
[----:B--2---:R-:W-:Y:S01]  /*0c20*/  IMAD R5, R19, 0x4, R3 ;  /* 0x0000000413057824 */ /* 0x004fe200078e0203 */
[----:B------:R-:W-:Y:S01]  /*0c30*/  NOP ;  /* 0x0000000000007918 */ /* 0x000fe20000000000 */
[-C--:B---3--:R-:W-:Y:S02]  /*0c40*/  LEA R4, R18, R3.reuse, 0x2 ;  /* 0x0000000312047211 */ /* 0x088fe400078e10ff */
[----:B------:R-:W-:Y:S01]  /*0c50*/  LEA R3, R17, R3, 0x2 ;  /* 0x0000000311037211 */ /* 0x000fe200078e10ff */
[----:B----4-:R-:W-:Y:S04]  /*0c60*/  STS [R6+0x30800], R13 ;  /* 0x0308000d06007388 */ /* 0x010fe80000000800 */
[----:B-----5:R-:W-:Y:S04]  /*0c70*/  STS [R5+0x30800], R12 ;  /* 0x0308000c05007388 */ /* 0x020fe80000000800 */
[----:B------:R-:W-:Y:S04]  /*0c80*/  STS [R4+0x30800], R9 ;  /* 0x0308000904007388 */ /* 0x000fe80000000800 */
[----:B-1----:R-:W-:Y:S04]  /*0c90*/  STS [R3+0x30800], R8 ;  /* 0x0308000803007388 */ /* 0x002fe80000000800 */
[----:B------:R-:W1:Y:S04]  /*0ca0*/  LDS R27, [R14+0x30a00] ;  /* 0x030a00000e1b7984 */ /* 0x000e680000000800 */
[----:B------:R-:W2:Y:S04]  /*0cb0*/  LDS R26, [R11+0x30a00] ;  /* 0x030a00000b1a7984 */ /* 0x000ea80000000800 */
[----:B------:R-:W3:Y:S04]  /*0cc0*/  LDS R29, [R10+0x30a00] ;  /* 0x030a00000a1d7984 */ /* 0x000ee80000000800 */
[----:B------:R-:W4:Y:S01]  /*0cd0*/  LDS R28, [R7+0x30a00] ;  /* 0x030a0000071c7984 */ /* 0x000f220000000800 */
[----:B------:R-:W-:-:S03]  /*0ce0*/  NOP ;  /* 0x0000000000007918 */ /* 0x000fc60000000000 */
[----:B-1----:R1:W-:Y:S04]  /*0cf0*/  STS [R6+0x30a00], R27 ;  /* 0x030a001b06007388 */ /* 0x0023e80000000800 */
[----:B--2---:R1:W-:Y:S04]  /*0d00*/  STS [R5+0x30a00], R26 ;  /* 0x030a001a05007388 */ /* 0x0043e80000000800 */
[----:B---3--:R1:W-:Y:S04]  /*0d10*/  STS [R4+0x30a00], R29 ;  /* 0x030a001d04007388 */ /* 0x0083e80000000800 */
[----:B----4-:R1:W-:Y:S01]  /*0d20*/  STS [R3+0x30a00], R28 ;  /* 0x030a001c03007388 */ /* 0x0103e20000000800 */
[----:B------:R2:W-:Y:S06]  /*0d30*/  MEMBAR.ALL.CTA ;  /* 0x0000000000007992 */ /* 0x0005ec0000008000 */
[----:B--2---:R-:W2:Y:S02]  /*0d40*/  FENCE.VIEW.ASYNC.S ;  /* 0x00000000000073c6 */ /* 0x004ea40000000000 */
.L_x_15:
[----:B-1----:R-:W-:Y:S01]  /*0d50*/  VIADD R2, R2, 0x31840 ;  /* 0x0003184002027836 */ /* 0x002fe20000000000 */
[C---:B------:R-:W-:Y:S01]  /*0d60*/  ISETP.NE.AND P0, PT, R15.reuse, 0x3, PT ;  /* 0x000000030f00780c */ /* 0x040fe20003f05270 */
[----:B------:R-:W-:Y:S01]  /*0d70*/  VIADD R15, R15, 0x1 ;  /* 0x000000010f0f7836 */ /* 0x000fe20000000000 */
[----:B------:R-:W-:Y:S02]  /*0d80*/  UIADD3 UR4, UPT, UPT, UR4, 0x1, URZ ;  /* 0x0000000104047890 */ /* 0x000fe4000fffe0ff */
[----:B------:R-:W-:Y:S02]  /*0d90*/  PRMT R2, RZ, 0x654, R2 ;  /* 0x00000654ff027816 */ /* 0x000fe40000000002 */
[----:B------:R-:W-:Y:S01]  /*0da0*/  SEL R15, R15, RZ, P0 ;  /* 0x000000ff0f0f7207 */ /* 0x000fe20000000000 */
[----:B------:R-:W-:Y:S01]  /*0db0*/  UISETP.NE.AND UP0, UPT, UR4, 0x38, UPT ;  /* 0x000000380400788c */ /* 0x000fe2000bf05270 */
[----:B--2---:R1:W-:Y:S02]  /*0dc0*/  SYNCS.ARRIVE.TRANS64.RED.A1T0 RZ, [R2+URZ], RZ ;  /* 0x000000ff02ff79a7 */ /* 0x0043e400081004ff */
[----:B------:R-:W-:-:S04]  /*0dd0*/  ISETP.NE.AND P0, PT, R15, RZ, PT ;  /* 0x000000ff0f00720c */ /* 0x000fc80003f05270 */
[----:B------:R-:W-:-:S04]  /*0de0*/  SEL R3, RZ, 0x1, P0 ;  /* 0x00000001ff037807 */ /* 0x000fc80000000000 */
[----:B------:R-:W-:Y:S01]  /*0df0*/  LOP3.LUT R16, R16, R3, RZ, 0x3c, !PT ;  /* 0x0000000310107212 */ /* 0x000fe200078e3cff */
[----:B------:R-:W-:Y:S06]  /*0e00*/  BRA.U UP0, `(.L_x_16) ;  /* 0xfffffff900fc7547 */ /* 0x000fec000b83ffff */
[----:B------:R-:W-:-:S13]  /*0e10*/  ISETP.NE.AND P0, PT, R25, UR5, PT ;  /* 0x0000000519007c0c */ /* 0x000fda000bf05270 */
[----:B------:R-:W-:Y:S05]  /*0e20*/  @!P0 EXIT ;  /* 0x000000000000894d */ /* 0x000fea0003800000 */
[----:B------:R-:W-:Y:S01]  /*0e30*/  UIADD3 UR5, UPT, UPT, UR5, 0x1, URZ ;  /* 0x0000000105057890 */ /* 0x000fe2000fffe0ff */
[----:B------:R-:W-:Y:S05]  /*0e40*/  BRA `(.L_x_17) ;  /* 0xfffffff800dc7947 */ /* 0x000fea000383ffff */
.L_x_12:
[----:B-1----:R-:W-:-:S09]  /*0e50*/  UISETP.NE.AND UP0, UPT, UR5, URZ, UPT ;  /* 0x000000ff0500728c */ /* 0x002fd2000bf05270 */
[----:B------:R-:W-:Y:S05]  /*0e60*/  BRA.U UP0, `(.L_x_13) ;  /* 0x0000001500287547 */ /* 0x000fea000b800000 */
[----:B------:R-:W1:Y:S01]  /*0e70*/  S2UR UR4, SR_CTAID.X ;  /* 0x00000000000479c3 */ /* 0x000e620000002500 */
[----:B------:R-:W-:Y:S02]  /*0e80*/  UMOV UR8, 0x400 ;  /* 0x0000040000087882 */ /* 0x000fe40000000000 */
[----:B------:R-:W-:-:S04]  /*0e90*/  ULEA UR8, UR5, UR8, 0x18 ;  /* 0x0000000805087291 */ /* 0x000fc8000f8ec0ff */
[----:B------:R-:W-:Y:S02]  /*0ea0*/  UIADD3 UR5, UPT, UPT, UR8, 0x14000, URZ ;  /* 0x0001400008057890 */ /* 0x000fe4000fffe0ff */
[----:B------:R-:W-:Y:S02]  /*0eb0*/  UIADD3 UR6, UPT, UPT, UR8, 0x4000, URZ ;  /* 0x0000400008067890 */ /* 0x000fe4000fffe0ff */
[----:B------:R-:W-:-:S04]  /*0ec0*/  USHF.R.U32.HI UR5, URZ, 0x4, UR5 ;  /* 0x00000004ff057899 */ /* 0x000fc80008011605 */
[----:B------:R-:W-:Y:S01]  /*0ed0*/  ULOP3.LUT UR5, UR5, 0x3fc0, URZ, 0xc0, !UPT ;  /* 0x00003fc005057892 */ /* 0x000fe2000f8ec0ff */
[----:B-1----:R-:W-:-:S13]  /*0ee0*/  ISETP.LE.U32.AND P0, PT, R5, UR4, PT ;  /* 0x0000000405007c0c */ /* 0x002fda000bf03070 */
[----:B------:R-:W-:Y:S05]  /*0ef0*/  @P0 EXIT ;  /* 0x000000000000094d */ /* 0x000fea0003800000 */
[----:B------:R-:W-:Y:S01]  /*0f00*/  ULOP3.LUT UR4, URZ, UR4, URZ, 0x33, !UPT ;  /* 0x00000004ff047292 */ /* 0x000fe2000f8e33ff */
[----:B------:R-:W-:Y:S01]  /*0f10*/  IMAD.U32 R0, RZ, RZ, UR5 ;  /* 0x00000005ff007e24 */ /* 0x000fe2000f8e00ff */
[----:B------:R-:W-:Y:S01]  /*0f20*/  USHF.R.U32.HI UR6, URZ, 0x4, UR6 ;  /* 0x00000004ff067899 */ /* 0x000fe20008011606 */
[----:B------:R-:W-:Y:S01]  /*0f30*/  ISETP.GE.U32.AND P0, PT, R21, 0x4, PT ;  /* 0x000000041500780c */ /* 0x000fe20003f06070 */
[----:B------:R-:W-:Y:S01]  /*0f40*/  IMAD.MOV.U32 R4, RZ, RZ, RZ ;  /* 0x000000ffff047224 */ /* 0x000fe200078e00ff */
[----:B------:R-:W-:Y:S01]  /*0f50*/  UMOV UR17, URZ ;  /* 0x000000ff00117c82 */ /* 0x000fe20008000000 */
[----:B------:R-:W-:Y:S01]  /*0f60*/  VIADD R3, R5, UR4 ;  /* 0x0000000405037c36 */ /* 0x000fe20008000000 */
[----:B------:R-:W-:Y:S01]  /*0f70*/  ULOP3.LUT UR6, UR6, 0x3fc0, URZ, 0xc0, !UPT ;  /* 0x00003fc006067892 */ /* 0x000fe2000f8ec0ff */
[C---:B------:R-:W-:Y:S01]  /*0f80*/  IMAD R5, R21.reuse, 0x700, R0 ;  /* 0x0000070015057824 */ /* 0x040fe200078e0200 */
[----:B------:R-:W-:Y:S01]  /*0f90*/  UMOV UR15, URZ ;  /* 0x000000ff000f7c82 */ /* 0x000fe20008000000 */
[----:B------:R-:W-:Y:S01]  /*0fa0*/  UMOV UR7, 0x1c4 ;  /* 0x000001c400077882 */ /* 0x000fe20000000000 */
[----:B------:R-:W-:Y:S01]  /*0fb0*/  SHF.R.U32.HI R3, RZ, 0x2, R3 ;  /* 0x00000002ff037819 */ /* 0x000fe20000011603 */
[----:B------:R-:W-:Y:S01]  /*0fc0*/  UMOV UR4, 0x1c0 ;  /* 0x000001c000047882 */ /* 0x000fe20000000000 */
[----:B------:R-:W-:Y:S01]  /*0fd0*/  LEA R7, R21, UR6, 0xa ;  /* 0x0000000615077c11 */ /* 0x000fe2000f8e50ff */
[----:B------:R-:W-:Y:S01]  /*0fe0*/  UMOV UR6, 0x1c0 ;  /* 0x000001c000067882 */ /* 0x000fe20000000000 */
[----:B------:R-:W-:Y:S01]  /*0ff0*/  SEL R5, R5, RZ, !P0 ;  /* 0x000000ff05057207 */ /* 0x000fe20004000000 */
[----:B------:R-:W-:Y:S01]  /*1000*/  IMAD.HI.U32 R3, R3, 0x1bacf915, RZ ;  /* 0x1bacf91503037827 */ /* 0x000fe200078e00ff */
[----:B------:R-:W-:Y:S01]  /*1010*/  SEL R7, R7, RZ, !P0 ;  /* 0x000000ff07077207 */ /* 0x000fe20004000000 */
[----:B------:R-:W-:-:S03]  /*1020*/  UMOV UR5, 0x1c4 ;  /* 0x000001c400057882 */ /* 0x000fc60000000000 */
[----:B------:R-:W-:-:S07]  /*1030*/  SHF.R.U32.HI R3, RZ, 0x2, R3 ;  /* 0x00000002ff037819 */ /* 0x000fce0000011603 */
.L_x_24:
[----:B------:R-:W-:Y:S02]  /*1040*/  USHF.R.U32.HI UR10, URZ, 0x1, UR17 ;  /* 0x00000001ff0a7899 */ /* 0x000fe40008011611 */
[----:B------:R-:W-:Y:S02]  /*1050*/  USHF.L.U32 UR9, UR17, 0x3, URZ ;  /* 0x0000000311097899 */ /* 0x000fe400080006ff */
[----:B------:R-:W-:Y:S02]  /*1060*/  ULOP3.LUT UR10, UR10, 0x1, URZ, 0xc, !UPT ;  /* 0x000000010a0a7892 */ /* 0x000fe4000f8e0cff */
[----:B------:R-:W-:Y:S02]  /*1070*/  ULOP3.LUT UR9, UR9, 0x8, URZ, 0xc0, !UPT ;  /* 0x0000000809097892 */ /* 0x000fe4000f8ec0ff */
[----:B------:R-:W-:Y:S02]  /*1080*/  USHF.L.U32 UR10, UR10, 0x1f, URZ ;  /* 0x0000001f0a0a7899 */ /* 0x000fe400080006ff */
[----:B------:R-:W-:-:S02]  /*1090*/  ULOP3.LUT UR12, UR17, 0x1, URZ, 0xc0, !UPT ;  /* 0x00000001110c7892 */ /* 0x000fc4000f8ec0ff */
[----:B------:R-:W-:Y:S01]  /*10a0*/  MOV R0, UR9 ;  /* 0x0000000900007c02 */ /* 0x000fe20008000f00 */
[----:B------:R-:W-:Y:S01]  /*10b0*/  UIADD3 UR9, UPT, UPT, UR8, UR9, URZ ;  /* 0x0000000908097290 */ /* 0x000fe2000fffe0ff */
[----:B------:R-:W-:Y:S01]  /*10c0*/  MOV R9, UR10 ;  /* 0x0000000a00097c02 */ /* 0x000fe20008000f00 */
[----:B------:R-:W-:Y:S02]  /*10d0*/  UIMAD UR12, UR12, 0xe0, URZ ;  /* 0x000000e00c0c78a4 */ /* 0x000fe4000f8e02ff */
[----:B------:R-:W-:Y:S01]  /*10e0*/  UIADD3 UR11, UPT, UPT, UR9, 0x31860, URZ ;  /* 0x00031860090b7890 */ /* 0x000fe2000fffe0ff */
[----:B------:R-:W1:Y:S02]  /*10f0*/  SYNCS.PHASECHK.TRANS64.TRYWAIT P0, [R0+UR8+0x31870], R9 ;  /* 0x03187009000075a7 */ /* 0x000e640008001108 */
[----:B-1----:R-:W-:Y:S09]  /*1100*/  @!P0 BRA `(.L_x_18) ;  /* 0x0000003000288947 */ /* 0x002ff20003800000 */
.L_x_62:
[----:B------:R-:W-:Y:S01]  /*1110*/  NOP ;  /* 0x0000000000007918 */ /* 0x000fe20000000000 */
[----:B------:R-:W-:-:S05]  /*1120*/  UMOV UR16, URZ ;  /* 0x000000ff00107c82 */ /* 0x000fca0008000000 */
.L_x_23:
[----:B------:R-:W-:Y:S01]  /*1130*/  ULEA UR10, UR15, UR8, 0x3 ;  /* 0x000000080f0a7291 */ /* 0x000fe2000f8e18ff */
[----:B-1----:R-:W-:Y:S01]  /*1140*/  SHF.L.U32 R9, R4, 0x1f, RZ ;  /* 0x0000001f04097819 */ /* 0x002fe200000006ff */
[----:B------:R-:W-:Y:S01]  /*1150*/  ULOP3.LUT UP0, UR14, UR16, 0x2, URZ, 0xc0, !UPT ;  /* 0x00000002100e7892 */ /* 0x000fe2000f80c0ff */
[----:B------:R-:W-:Y:S06]  /*1160*/  MOV R0, UR15 ;  /* 0x0000000f00007c02 */ /* 0x000fec0008000f00 */
[----:B------:R-:W1:Y:S02]  /*1170*/  SYNCS.PHASECHK.TRANS64.TRYWAIT P0, [UR10+0x31840], R9 ;  /* 0x03184009ff0075a7 */ /* 0x000e64000800110a */
[----:B-12---:R-:W-:Y:S05]  /*1180*/  @!P0 BRA `(.L_x_19) ;  /* 0x0000003000288947 */ /* 0x006fea0003800000 */
.L_x_64:
[----:B------:R-:W-:Y:S01]  /*1190*/  NOP ;  /* 0x0000000000007918 */ /* 0x000fe20000000000 */
[----:B------:R-:W-:Y:S05]  /*11a0*/  BRA.U UP0, `(.L_x_20) ;  /* 0x0000000100487547 */ /* 0x000fea000b800000 */
[----:B------:R-:W-:Y:S02]  /*11b0*/  ULEA UR22, UR15, UR8, 0x9 ;  /* 0x000000080f167291 */ /* 0x000fe4000f8e48ff */
[----:B------:R-:W-:Y:S02]  /*11c0*/  ULEA UR9, UR15, UR8, 0xa ;  /* 0x000000080f097291 */ /* 0x000fe4000f8e50ff */
[----:B------:R-:W-:Y:S02]  /*11d0*/  UIADD3 UR22, UPT, UPT, UR22, 0x30000, URZ ;  /* 0x0003000016167890 */ /* 0x000fe4000fffe0ff */
[----:B------:R-:W-:Y:S02]  /*11e0*/  UIADD3 UR13, UPT, UPT, UR9, 0x30800, URZ ;  /* 0x00030800090d7890 */ /* 0x000fe4000fffe0ff */
[----:B------:R-:W-:Y:S02]  /*11f0*/  UIADD3 UR9, UPT, UPT, UR9, 0x30a00, URZ ;  /* 0x00030a0009097890 */ /* 0x000fe4000fffe0ff */
[----:B------:R-:W-:Y:S02]  /*1200*/  USHF.R.U32.HI UR22, URZ, 0x4, UR22 ;  /* 0x00000004ff167899 */ /* 0x000fe40008011616 */
[----:B------:R-:W-:Y:S02]  /*1210*/  USHF.R.U32.HI UR13, URZ, 0x4, UR13 ;  /* 0x00000004ff0d7899 */ /* 0x000fe4000801160d */
[----:B------:R-:W-:Y:S02]  /*1220*/  USHF.R.U32.HI UR9, URZ, 0x4, UR9 ;  /* 0x00000004ff097899 */ /* 0x000fe40008011609 */
[----:B------:R-:W-:Y:S02]  /*1230*/  ULOP3.LUT UR18, UR22, 0x3fe0, URZ, 0xc0, !UPT ;  /* 0x00003fe016127892 */ /* 0x000fe4000f8ec0ff */
[----:B------:R-:W-:Y:S02]  /*1240*/  ULOP3.LUT UR20, UR13, 0x3fc0, URZ, 0xc0, !UPT ;  /* 0x00003fc00d147892 */ /* 0x000fe4000f8ec0ff */
[----:B------:R-:W-:Y:S01]  /*1250*/  ULOP3.LUT UR22, UR9, 0x3fe0, URZ, 0xc0, !UPT ;  /* 0x00003fe009167892 */ /* 0x000fe2000f8ec0ff */
[----:B------:R-:W-:Y:S01]  /*1260*/  UMOV UR19, 0x4008 ;  /* 0x0000400800137882 */ /* 0x000fe20000000000 */
[----:B------:R-:W-:Y:S01]  /*1270*/  UMOV UR21, 0x4008 ;  /* 0x0000400800157882 */ /* 0x000fe20000000000 */
[----:B------:R-:W-:Y:S02]  /*1280*/  UMOV UR23, 0x4008 ;  /* 0x0000400800177882 */ /* 0x000fe40000000000 */
[----:B------:R2:W-:Y:S02]  /*1290*/  UTCCP.T.S.4x32dp128bit tmem[0x1c0], gdesc[UR18] ;  /* 0x0001c012ff0079e7 */ /* 0x0005e40009100000 */
[----:B------:R2:W-:Y:S02]  /*12a0*/  UTCCP.T.S.4x32dp128bit tmem[0x1c4], gdesc[UR20] ;  /* 0x0001c414ff0079e7 */ /* 0x0005e40009100000 */
[----:B------:R2:W-:Y:S01]  /*12b0*/  UTCCP.T.S.4x32dp128bit tmem[0x1c8], gdesc[UR22] ;  /* 0x0001c816ff0079e7 */ /* 0x0005e20009100000 */
[----:B------:R-:W-:Y:S02]  /*12c0*/  NOP ;  /* 0x0000000000007918 */ /* 0x000fe40000000000 */
.L_x_20:
[----:B------:R-:W-:Y:S01]  /*12d0*/  UISETP.NE.AND UP0, UPT, UR15, 0x3, UPT ;  /* 0x000000030f00788c */ /* 0x000fe2000bf05270 */
[----:B-1----:R-:W1:Y:S01]  /*12e0*/  SHFL.IDX PT, R2, R7, R0, 0x1f ;  /* 0x00001f0007027589 */ /* 0x002e6200000e0000 */
[----:B------:R-:W-:Y:S01]  /*12f0*/  UIADD3 UR9, UPT, UPT, UR15, 0x1, URZ ;  /* 0x000000010f097890 */ /* 0x000fe2000fffe0ff */
[----:B------:R-:W-:Y:S03]  /*1300*/  NOP ;  /* 0x0000000000007918 */ /* 0x000fe60000000000 */
[----:B------:R-:W-:Y:S03]  /*1310*/  USEL UR9, UR9, URZ, UP0 ;  /* 0x000000ff09097287 */ /* 0x000fe60008000000 */
[----:B------:R3:W4:Y:S01]  /*1320*/  SHFL.IDX PT, R6, R5, R0, 0x1f ;  /* 0x00001f0005067589 */ /* 0x00072200000e0000 */
[----:B------:R-:W-:Y:S02]  /*1330*/  USHF.L.U32 UR15, UR14, 0x4, URZ ;  /* 0x000000040e0f7899 */ /* 0x000fe400080006ff */
[----:B------:R-:W-:Y:S02]  /*1340*/  ULEA UR13, UR9, UR8, 0x3 ;  /* 0x00000008090d7291 */ /* 0x000fe4000f8e18ff */
[----:B------:R-:W-:Y:S01]  /*1350*/  ULEA UR14, UR14, 0x8b8, 0xd ;  /* 0x000008b80e0e7891 */ /* 0x000fe2000f8e68ff */
[----:B------:R-:W-:Y:S01]  /*1360*/  ISETP.NE.AND P0, PT, RZ, UR9, PT ;  /* 0x00000009ff007c0c */ /* 0x000fe2000bf05270 */
[----:B------:R-:W-:Y:S02]  /*1370*/  UISETP.NE.AND UP0, UPT, UR16, URZ, UPT ;  /* 0x000000ff1000728c */ /* 0x000fe4000bf05270 */
[----:B------:R-:W-:Y:S01]  /*1380*/  UPRMT UR15, UR15, 0x5410, UR14 ;  /* 0x000054100f0f7896 */ /* 0x000fe2000800000e */
[----:B------:R-:W-:Y:S01]  /*1390*/  SEL R11, RZ, 0x1, P0 ;  /* 0x00000001ff0b7807 */ /* 0x000fe20000000000 */
[----:B------:R-:W-:Y:S01]  /*13a0*/  UIADD3 UR10, UPT, UPT, UR10, 0x31820, URZ ;  /* 0x000318200a0a7890 */ /* 0x000fe2000fffe0ff */
[----:B------:R-:W-:Y:S02]  /*13b0*/  UMOV UR14, URZ ;  /* 0x000000ff000e7c82 */ /* 0x000fe40008000000 */
[----:B------:R-:W-:Y:S01]  /*13c0*/  LOP3.LUT R4, R4, R11, RZ, 0x3c, !PT ;  /* 0x0000000b04047212 */ /* 0x000fe200078e3cff */
[----:B--2---:R-:W-:Y:S01]  /*13d0*/  UMOV UR21, 0x40004040 ;  /* 0x4000404000157882 */ /* 0x004fe20000000000 */
[----:B------:R-:W-:Y:S01]  /*13e0*/  UMOV UR19, 0x40004040 ;  /* 0x4000404000137882 */ /* 0x000fe20000000000 */
[----:B------:R-:W-:Y:S01]  /*13f0*/  UMOV UR25, 0x40004040 ;  /* 0x4000404000197882 */ /* 0x000fe20000000000 */
[----:B------:R-:W-:Y:S01]  /*1400*/  UMOV UR23, 0x40004040 ;  /* 0x4000404000177882 */ /* 0x000fe20000000000 */
[----:B------:R-:W-:Y:S01]  /*1410*/  IMAD.U32 R9, R4, -0x80000000, RZ ;  /* 0x8000000004097824 */ /* 0x000fe200078e00ff */
[----:B------:R-:W-:Y:S01]  /*1420*/  UMOV UR29, 0x40004040 ;  /* 0x40004040001d7882 */ /* 0x000fe20000000000 */
[----:B------:R-:W-:Y:S01]  /*1430*/  UMOV UR27, 0x40004040 ;  /* 0x40004040001b7882 */ /* 0x000fe20000000000 */
[----:B------:R-:W-:Y:S01]  /*1440*/  UMOV UR33, 0x40004040 ;  /* 0x4000404000217882 */ /* 0x000fe20000000000 */
[----:B------:R-:W-:Y:S01]  /*1450*/  UMOV UR31, 0x40004040 ;  /* 0x40004040001f7882 */ /* 0x000fe20000000000 */
[----:B-1----:R-:W-:Y:S01]  /*1460*/  R2UR UR20, R2 ;  /* 0x00000000021472ca */ /* 0x002fe200000e0000 */
[----:B---3--:R-:W-:Y:S01]  /*1470*/  IMAD.U32 R0, RZ, RZ, UR9 ;  /* 0x00000009ff007e24 */ /* 0x008fe2000f8e00ff */
[----:B----4-:R-:W-:Y:S11]  /*1480*/  R2UR UR18, R6 ;  /* 0x00000000061272ca */ /* 0x010ff600000e0000 */
[----:B------:R-:W-:Y:S02]  /*1490*/  UIADD3 UR24, UPT, UPT, UR20, 0x2, URZ ;  /* 0x0000000214187890 */ /* 0x000fe4000fffe0ff */
[----:B------:R-:W-:Y:S01]  /*14a0*/  UIADD3 UR22, UPT, UPT, UR18, 0x2, URZ ;  /* 0x0000000212167890 */ /* 0x000fe2000fffe0ff */
[----:B------:R1:W-:Y:S01]  /*14b0*/  UTCQMMA gdesc[UR20], gdesc[UR18], tmem[UR12], tmem[UR14], idesc[UR15], tmem[UR6], UP0 ;  /* 0x00060e1214007dea */ /* 0x0003e2000800030c */
[----:B------:R-:W-:Y:S02]  /*14c0*/  UIADD3 UR28, UPT, UPT, UR20, 0x4, URZ ;  /* 0x00000004141c7890 */ /* 0x000fe4000fffe0ff */
[----:B------:R-:W-:Y:S02]  /*14d0*/  UIADD3 UR26, UPT, UPT, UR18, 0x4, URZ ;  /* 0x00000004121a7890 */ /* 0x000fe4000fffe0ff */
[----:B------:R-:W-:Y:S02]  /*14e0*/  UIADD3 UR32, UPT, UPT, UR20, 0x6, URZ ;  /* 0x0000000614207890 */ /* 0x000fe4000fffe0ff */
[----:B------:R-:W-:Y:S01]  /*14f0*/  UIADD3 UR30, UPT, UPT, UR18, 0x6, URZ ;  /* 0x00000006121e7890 */ /* 0x000fe2000fffe0ff */
[----:B------:R1:W-:Y:S04]  /*1500*/  UTCQMMA gdesc[UR24], gdesc[UR22], tmem[UR12], tmem[UR14], idesc[UR15], tmem[UR6], UPT ;  /* 0x00060e1618007dea */ /* 0x0003e8000b80030c */
[----:B------:R1:W-:Y:S04]  /*1510*/  UTCQMMA gdesc[UR28], gdesc[UR26], tmem[UR12], tmem[UR14], idesc[UR15], tmem[UR6], UPT ;  /* 0x00060e1a1c007dea */ /* 0x0003e8000b80030c */
[----:B------:R1:W-:Y:S01]  /*1520*/  UTCQMMA gdesc[UR32], gdesc[UR30], tmem[UR12], tmem[UR14], idesc[UR15], tmem[UR6], UPT ;  /* 0x00060e1e20007dea */ /* 0x0003e2000b80030c */
[----:B------:R1:W-:Y:S01]  /*1530*/  UTCBAR [UR10], URZ ;  /* 0x000000ff0a0073e9 */ /* 0x0003e200080000ff */
[----:B------:R-:W2:Y:S02]  /*1540*/  SYNCS.PHASECHK.TRANS64.TRYWAIT P0, [UR13+0x31840], R9 ;  /* 0x03184009ff0075a7 */ /* 0x000ea4000800110d */
[----:B-12---:R-:W-:Y:S05]  /*1550*/  @!P0 BRA `(.L_x_21) ;  /* 0x0000002c00508947 */ /* 0x006fea0003800000 */
.L_x_66:
[----:B------:R-:W-:Y:S01]  /*1560*/  UIADD3 UR10, UPT, UPT, UR16, 0x1, URZ ;  /* 0x00000001100a7890 */ /* 0x000fe2000fffe0ff */
[----:B-1----:R-:W1:Y:S01]  /*1570*/  SHFL.IDX PT, R2, R7, R0, 0x1f ;  /* 0x00001f0007027589 */ /* 0x002e6200000e0000 */
[----:B------:R-:W-:Y:S02]  /*1580*/  UIADD3 UR13, UPT, UPT, UR13, 0x31820, URZ ;  /* 0x000318200d0d7890 */ /* 0x000fe4000fffe0ff */
[----:B------:R-:W-:Y:S05]  /*1590*/  USHF.L.U32 UR14, UR10, 0xd, URZ ;  /* 0x0000000d0a0e7899 */ /* 0x000fea00080006ff */
[----:B------:R-:W2:Y:S01]  /*15a0*/  SHFL.IDX PT, R6, R5, R0, 0x1f ;  /* 0x00001f0005067589 */ /* 0x000ea200000e0000 */
[----:B------:R-:W-:Y:S01]  /*15b0*/  USHF.L.U32 UR15, UR10, 0x4, URZ ;  /* 0x000000040a0f7899 */ /* 0x000fe200080006ff */
[----:B------:R-:W-:Y:S01]  /*15c0*/  NOP ;  /* 0x0000000000007918 */ /* 0x000fe20000000000 */
[----:B------:R-:W-:Y:S01]  /*15d0*/  ULOP3.LUT UR14, UR14, 0x6000, URZ, 0xc0, !UPT ;  /* 0x000060000e0e7892 */ /* 0x000fe2000f8ec0ff */
[----:B------:R-:W-:Y:S01]  /*15e0*/  NOP ;  /* 0x0000000000007918 */ /* 0x000fe20000000000 */
[----:B------:R-:W-:Y:S02]  /*15f0*/  ULOP3.LUT UR15, UR15, 0x30, URZ, 0xc0, !UPT ;  /* 0x000000300f0f7892 */ /* 0x000fe4000f8ec0ff */
[----:B------:R-:W-:Y:S02]  /*1600*/  ULOP3.LUT UR14, UR14, 0x8b8, URZ, 0xfc, !UPT ;  /* 0x000008b80e0e7892 */ /* 0x000fe4000f8efcff */
[----:B------:R-:W-:Y:S02]  /*1610*/  UISETP.NE.AND UP0, UPT, UR10, 0x37, UPT ;  /* 0x000000370a00788c */ /* 0x000fe4000bf05270 */
[----:B------:R-:W-:Y:S01]  /*1620*/  UPRMT UR15, UR15, 0x5410, UR14 ;  /* 0x000054100f0f7896 */ /* 0x000fe2000800000e */
[----:B------:R-:W-:Y:S02]  /*1630*/  UMOV UR21, 0x40004040 ;  /* 0x4000404000157882 */ /* 0x000fe40000000000 */
[----:B------:R-:W-:Y:S01]  /*1640*/  UMOV UR14, URZ ;  /* 0x000000ff000e7c82 */ /* 0x000fe20008000000 */
[----:B------:R-:W-:Y:S01]  /*1650*/  UMOV UR19, 0x40004040 ;  /* 0x4000404000137882 */ /* 0x000fe20000000000 */
[----:B------:R-:W-:Y:S01]  /*1660*/  UMOV UR25, 0x40004040 ;  /* 0x4000404000197882 */ /* 0x000fe20000000000 */
[----:B------:R-:W-:Y:S01]  /*1670*/  UMOV UR23, 0x40004040 ;  /* 0x4000404000177882 */ /* 0x000fe20000000000 */
[----:B------:R-:W-:Y:S01]  /*1680*/  UMOV UR29, 0x40004040 ;  /* 0x40004040001d7882 */ /* 0x000fe20000000000 */
[----:B-1----:R-:W-:Y:S01]  /*1690*/  R2UR UR20, R2 ;  /* 0x00000000021472ca */ /* 0x002fe200000e0000 */
[----:B------:R-:W-:Y:S01]  /*16a0*/  UMOV UR27, 0x40004040 ;  /* 0x40004040001b7882 */ /* 0x000fe20000000000 */
[----:B--2---:R-:W-:Y:S01]  /*16b0*/  R2UR UR18, R6 ;  /* 0x00000000061272ca */ /* 0x004fe200000e0000 */
[----:B------:R-:W-:Y:S01]  /*16c0*/  UMOV UR33, 0x40004040 ;  /* 0x4000404000217882 */ /* 0x000fe20000000000 */
[----:B------:R-:W-:Y:S09]  /*16d0*/  UMOV UR31, 0x40004040 ;  /* 0x40004040001f7882 */ /* 0x000ff20000000000 */
[----:B------:R-:W-:Y:S02]  /*16e0*/  UIADD3 UR24, UPT, UPT, UR20, 0x2, URZ ;  /* 0x0000000214187890 */ /* 0x000fe4000fffe0ff */
[----:B------:R-:W-:Y:S01]  /*16f0*/  UIADD3 UR22, UPT, UPT, UR18, 0x2, URZ ;  /* 0x0000000212167890 */ /* 0x000fe2000fffe0ff */
[----:B------:R1:W-:Y:S01]  /*1700*/  UTCQMMA gdesc[UR20], gdesc[UR18], tmem[UR12], tmem[UR14], idesc[UR15], tmem[UR4], UPT ;  /* 0x00040e1214007dea */ /* 0x0003e2000b80030c */
        /* <DEDUP_REMOVED lines=8> */
[----:B------:R-:W-:Y:S05]  /*1790*/  BRA.U UP0, `(.L_x_22) ;  /* 0x0000000100087547 */ /* 0x000fea000b800000 */
[----:B------:R2:W-:Y:S01]  /*17a0*/  UTCBAR [UR11], URZ ;  /* 0x000000ff0b0073e9 */ /* 0x0005e200080000ff */
[----:B------:R-:W-:Y:S01]  /*17b0*/  NOP ;  /* 0x0000000000007918 */ /* 0x000fe20000000000 */
.L_x_22:
[----:B------:R-:W-:Y:S02]  /*17c0*/  UISETP.NE.AND UP0, UPT, UR9, 0x3, UPT ;  /* 0x000000030900788c */ /* 0x000fe4000bf05270 */
[----:B------:R-:W-:Y:S02]  /*17d0*/  UIADD3 UR9, UPT, UPT, UR9, 0x1, URZ ;  /* 0x0000000109097890 */ /* 0x000fe4000fffe0ff */
[----:B------:R-:W-:Y:S02]  /*17e0*/  UIADD3 UR16, UPT, UPT, UR16, 0x2, URZ ;  /* 0x0000000210107890 */ /* 0x000fe4000fffe0ff */
[----:B-1----:R-:W-:Y:S02]  /*17f0*/  USEL UR15, UR9, URZ, UP0 ;  /* 0x000000ff090f7287 */ /* 0x002fe40008000000 */
[----:B------:R-:W-:Y:S04]  /*1800*/  UISETP.NE.AND UP0, UPT, UR16, 0x38, UPT ;  /* 0x000000381000788c */ /* 0x000fe8000bf05270 */
[----:B------:R-:W-:Y:S04]  /*1810*/  ISETP.NE.AND P0, PT, RZ, UR15, PT ;  /* 0x0000000fff007c0c */ /* 0x000fe8000bf05270 */
[----:B------:R-:W-:Y:S04]  /*1820*/  SEL R9, RZ, 0x1, P0 ;  /* 0x00000001ff097807 */ /* 0x000fe80000000000 */
[----:B------:R-:W-:Y:S01]  /*1830*/  LOP3.LUT R4, R4, R9, RZ, 0x3c, !PT ;  /* 0x0000000904047212 */ /* 0x000fe200078e3cff */
[----:B------:R-:W-:Y:S06]  /*1840*/  BRA.U UP0, `(.L_x_23) ;  /* 0xfffffff900387547 */ /* 0x000fec000b83ffff */
[----:B------:R-:W-:-:S13]  /*1850*/  ISETP.NE.AND P0, PT, R3, UR17, PT ;  /* 0x0000001103007c0c */ /* 0x000fda000bf05270 */
[----:B--2---:R-:W-:Y:S05]  /*1860*/  @!P0 EXIT ;  /* 0x000000000000894d */ /* 0x004fea0003800000 */
[----:B------:R-:W-:Y:S01]  /*1870*/  UIADD3 UR17, UPT, UPT, UR17, 0x1, URZ ;  /* 0x0000000111117890 */ /* 0x000fe2000fffe0ff */
[----:B------:R-:W-:Y:S11]  /*1880*/  BRA `(.L_x_24) ;  /* 0xfffffff400ec7947 */ /* 0x000ff6000383ffff */
.L_x_11:
[----:B------:R-:W-:-:S13]  /*1890*/  ELECT P0, URZ, PT ;  /* 0x0000000000ff782f */ /* 0x000fda0003800000 */
[----:B------:R-:W-:Y:S05]  /*18a0*/  @!P0 BRA `(.L_x_13) ;  /* 0x0000000800988947 */ /* 0x000fea0003800000 */
[----:B------:R-:W1:Y:S02]  /*18b0*/  S2R R12, SR_CTAID.X ;  /* 0x00000000000c7919 */ /* 0x000e640000002500 */
[----:B-1----:R-:W-:-:S13]  /*18c0*/  ISETP.GE.U32.AND P0, PT, R12, R5, PT ;  /* 0x000000050c00720c */ /* 0x002fda0003f06070 */
[----:B------:R-:W-:Y:S05]  /*18d0*/  @P0 EXIT ;  /* 0x000000000000094d */ /* 0x000fea0003800000 */
[----:B------:R-:W-:Y:S01]  /*18e0*/  LOP3.LUT R0, RZ, R12, RZ, 0x33, !PT ;  /* 0x0000000cff007212 */ /* 0x000fe200078e33ff */
[----:B------:R-:W1:Y:S01]  /*18f0*/  LDC.64 R16, c[0x0][0x348] ;  /* 0x0000d200ff107b82 */ /* 0x000e620000000a00 */
[----:B------:R-:W-:Y:S02]  /*1900*/  IMAD.MOV.U32 R14, RZ, RZ, RZ ;  /* 0x000000ffff0e7224 */ /* 0x000fe400078e00ff */
[----:B------:R-:W-:Y:S02]  /*1910*/  IMAD.MOV.U32 R13, RZ, RZ, RZ ;  /* 0x000000ffff0d7224 */ /* 0x000fe400078e00ff */
[----:B------:R-:W-:-:S03]  /*1920*/  IMAD.IADD R0, R5, 0x1, R0 ;  /* 0x0000000105007824 */ /* 0x000fc600078e0200 */
[----:B------:R-:W2:Y:S02]  /*1930*/  LDC.64 R6, c[0x0][0x358] ;  /* 0x0000d600ff067b82 */ /* 0x000ea40000000a00 */
[----:B------:R-:W-:Y:S02]  /*1940*/  SHF.R.U32.HI R11, RZ, 0x2, R0 ;  /* 0x00000002ff0b7819 */ /* 0x000fe40000011600 */
[----:B------:R-:W-:-:S03]  /*1950*/  MOV R0, R12 ;  /* 0x0000000c00007202 */ /* 0x000fc60000000f00 */
[----:B------:R-:W-:-:S05]  /*1960*/  IMAD.HI.U32 R11, R11, 0x1bacf915, RZ ;  /* 0x1bacf9150b0b7827 */ /* 0x000fca00078e00ff */
[----:B------:R-:W-:-:S07]  /*1970*/  SHF.R.U32.HI R11, RZ, 0x2, R11 ;  /* 0x00000002ff0b7819 */ /* 0x000fce000001160b */
.L_x_30:
[----:B------:R-:W-:Y:S02]  /*1980*/  SHF.R.U32.HI R3, RZ, 0x4, R0 ;  /* 0x00000004ff037819 */ /* 0x000fe40000011600 */
[----:B------:R-:W-:-:S03]  /*1990*/  MOV R4, 0x1a00 ;  /* 0x00001a0000047802 */ /* 0x000fc60000000f00 */
[----:B------:R-:W-:-:S04]  /*19a0*/  IMAD.HI.U32 R3, R3, 0xd79435f, RZ ;  /* 0x0d79435f03037827 */ /* 0x000fc800078e00ff */
[C---:B------:R-:W-:Y:S02]  /*19b0*/  IMAD R35, R3.reuse, -0x10, R20 ;  /* 0xfffffff003237824 */ /* 0x040fe400078e0214 */
[----:B------:R-:W-:-:S03]  /*19c0*/  IMAD R0, R3, -0x130, R0 ;  /* 0xfffffed003007824 */ /* 0x000fc600078e0200 */
[----:B------:R-:W-:Y:S02]  /*19d0*/  VIMNMX.U32 R35, PT, PT, R35, 0x10, PT ;  /* 0x0000001023237848 */ /* 0x000fe40003fe0000 */
[----:B-1----:R-:W-:Y:S02]  /*19e0*/  LOP3.LUT R8, R0, 0xffff, RZ, 0xc0, !PT ;  /* 0x0000ffff00087812 */ /* 0x002fe400078ec0ff */
[----:B-12---:R-:W-:Y:S05]  /*19f0*/  CALL.REL.NOINC `($__internal_3_$__cuda_sm20_div_u16) ;  /* 0x0000002800f07944 */ /* 0x006fea0003c00000 */
[----:B------:R-:W-:Y:S01]  /*1a00*/  PRMT R35, R35, 0x9910, RZ ;  /* 0x0000991023237816 */ /* 0x000fe200000000ff */
[----:B------:R-:W1:Y:S01]  /*1a10*/  S2R R8, SR_CgaCtaId ;  /* 0x0000000000087919 */ /* 0x000e620000008800 */
[----:B------:R-:W-:Y:S01]  /*1a20*/  PRMT R2, R36, 0x9910, RZ ;  /* 0x0000991024027816 */ /* 0x000fe200000000ff */
[----:B------:R-:W2:Y:S01]  /*1a30*/  LDC.64 R4, c[0x0][0x380] ;  /* 0x0000e000ff047b82 */ /* 0x000ea20000000a00 */
[----:B------:R-:W-:-:S03]  /*1a40*/  HFMA2 R10, -RZ, RZ, 0, 1.52587890625e-05 ;  /* 0x00000100ff0a7431 */ /* 0x000fc600000001ff */
[----:B------:R-:W-:-:S04]  /*1a50*/  IMAD R2, R35, R2, RZ ;  /* 0x0000000223027224 */ /* 0x000fc800078e02ff */
[----:B------:R-:W-:-:S05]  /*1a60*/  IMAD.MOV R2, RZ, RZ, -R2 ;  /* 0x000000ffff027224 */ /* 0x000fca00078e0a02 */
[----:B------:R-:W-:-:S05]  /*1a70*/  PRMT R9, R2, 0x7710, RZ ;  /* 0x0000771002097816 */ /* 0x000fca00000000ff */
[----:B------:R-:W-:Y:S01]  /*1a80*/  IMAD.IADD R2, R0, 0x1, R9 ;  /* 0x0000000100027824 */ /* 0x000fe200078e0209 */
[----:B------:R-:W-:Y:S01]  /*1a90*/  LOP3.LUT R9, R36, 0xffff, RZ, 0xc0, !PT ;  /* 0x0000ffff24097812 */ /* 0x000fe200078ec0ff */
[----:B------:R-:W-:-:S03]  /*1aa0*/  IMAD.MOV.U32 R0, RZ, RZ, RZ ;  /* 0x000000ffff007224 */ /* 0x000fc600078e00ff */
[----:B------:R-:W-:Y:S01]  /*1ab0*/  LOP3.LUT R2, R2, 0xffff, RZ, 0xc0, !PT ;  /* 0x0000ffff02027812 */ /* 0x000fe200078ec0ff */
[----:B------:R-:W-:-:S04]  /*1ac0*/  IMAD R9, R9, 0xe0, RZ ;  /* 0x000000e009097824 */ /* 0x000fc800078e02ff */
[----:B------:R-:W-:Y:S01]  /*1ad0*/  IMAD R2, R3, 0x10, R2 ;  /* 0x0000001003027824 */ /* 0x000fe200078e0202 */
[----:B------:R-:W-:-:S04]  /*1ae0*/  MOV R3, 0x400 ;  /* 0x0000040000037802 */ /* 0x000fc80000000f00 */
[----:B------:R-:W-:Y:S02]  /*1af0*/  SHF.L.U32 R2, R2, 0x7, RZ ;  /* 0x0000000702027819 */ /* 0x000fe400000006ff */
[----:B-1----:R-:W-:-:S03]  /*1b00*/  LEA R8, R8, R3, 0x18 ;  /* 0x0000000308087211 */ /* 0x002fc600078ec0ff */
[----:B--2---:R-:W-:-:S07]  /*1b10*/  IMAD.WIDE.U32 R4, R2, 0x4, R4 ;  /* 0x0000000402047825 */ /* 0x004fce00078e0004 */
.L_x_29:
[----:B------:R-:W-:Y:S01]  /*1b20*/  LOP3.LUT R13, R13, 0x1, RZ, 0x3c, !PT ;  /* 0x000000010d0d7812 */ /* 0x000fe200078e3cff */
[----:B------:R-:W-:Y:S05]  /*1b30*/  YIELD ;  /* 0x0000000000007946 */ /* 0x000fea0003800000 */
[----:B------:R-:W-:Y:S04]  /*1b40*/  SHF.L.U32 R3, R13, 0x1f, RZ ;  /* 0x0000001f0d037819 */ /* 0x000fe800000006ff */
[----:B-1----:R-:W1:Y:S02]  /*1b50*/  SYNCS.PHASECHK.TRANS64.TRYWAIT P0, [R8+URZ+0x31820], R3 ;  /* 0x03182003080075a7 */ /* 0x002e6400080011ff */
[----:B-12---:R-:W-:Y:S05]  /*1b60*/  @!P0 BRA `(.L_x_25) ;  /* 0x0000002400e88947 */ /* 0x006fea0003800000 */
.L_x_68:
[----:B------:R-:W2:Y:S01]  /*1b70*/  LDCU.64 UR24, c[0x0][0x348] ;  /* 0x00006900ff1877ac */ /* 0x000ea20008000a00 */
[----:B------:R-:W-:Y:S01]  /*1b80*/  R2UR UR4, R6 ;  /* 0x00000000060472ca */ /* 0x000fe200000e0000 */
[----:B-1----:R-:W-:Y:S01]  /*1b90*/  IMAD.MOV.U32 R19, RZ, RZ, 0xb580 ;  /* 0x0000b580ff137424 */ /* 0x002fe200078e00ff */
[----:B------:R-:W-:Y:S01]  /*1ba0*/  R2UR UR5, R7 ;  /* 0x00000000070572ca */ /* 0x000fe200000e0000 */
[----:B------:R-:W-:Y:S01]  /*1bb0*/  IMAD.U32 R15, R13, -0x80000000, RZ ;  /* 0x800000000d0f7824 */ /* 0x000fe200078e00ff */
[----:B------:R-:W-:Y:S01]  /*1bc0*/  R2UR UR19, R2 ;  /* 0x00000000021372ca */ /* 0x000fe200000e0000 */
[----:B------:R-:W-:Y:S01]  /*1bd0*/  UMOV UR6, 0x0 ;  /* 0x0000000000067882 */ /* 0x000fe20000000000 */
[----:B------:R-:W-:Y:S01]  /*1be0*/  UMOV UR7, 0x10000000 ;  /* 0x1000000000077882 */ /* 0x000fe20000000000 */
[----:B------:R-:W-:Y:S02]  /*1bf0*/  R2UR UR15, R0 ;  /* 0x00000000000f72ca */ /* 0x000fe400000e0000 */
[----:B------:R-:W-:Y:S02]  /*1c00*/  R2UR UR22, R9 ;  /* 0x00000000091672ca */ /* 0x000fe400000e0000 */
[C---:B------:R-:W-:Y:S02]  /*1c10*/  IADD3 R22, P0, PT, R16.reuse, 0xc0, RZ ;  /* 0x000000c010167810 */ /* 0x040fe40007f1e0ff */
[----:B------:R-:W-:Y:S02]  /*1c20*/  IADD3 R24, P1, PT, R16, 0x40, RZ ;  /* 0x0000004010187810 */ /* 0x000fe40007f3e0ff */
[----:B------:R-:W3:Y:S01]  /*1c30*/  LDG.E.CONSTANT R3, desc[UR4][R4.64] ;  /* 0x0000000404037981 */ /* 0x000ee2000c1e9900 */
[----:B------:R-:W-:Y:S01]  /*1c40*/  R2UR UR9, R8 ;  /* 0x00000000080972ca */ /* 0x000fe200000e0000 */
[--C-:B------:R-:W-:Y:S01]  /*1c50*/  IMAD.X R23, RZ, RZ, R17.reuse, P0 ;  /* 0x000000ffff177224 */ /* 0x100fe200000e0611 */
[----:B------:R-:W-:Y:S01]  /*1c60*/  R2UR UR18, R10 ;  /* 0x000000000a1272ca */ /* 0x000fe200000e0000 */
[----:B------:R-:W-:Y:S01]  /*1c70*/  IMAD.X R25, RZ, RZ, R17, P1 ;  /* 0x000000ffff197224 */ /* 0x000fe200008e0611 */
[----:B------:R-:W-:Y:S01]  /*1c80*/  R2UR UR30, R24 ;  /* 0x00000000181e72ca */ /* 0x000fe200000e0000 */
[----:B------:R-:W-:Y:S01]  /*1c90*/  UMOV UR14, UR19 ;  /* 0x00000013000e7c82 */ /* 0x000fe20008000000 */
[----:B------:R-:W-:Y:S02]  /*1ca0*/  R2UR UR26, R22 ;  /* 0x00000000161a72ca */ /* 0x000fe400000e0000 */
[----:B------:R-:W-:Y:S02]  /*1cb0*/  R2UR UR31, R25 ;  /* 0x00000000191f72ca */ /* 0x000fe400000e0000 */
[----:B------:R-:W-:Y:S03]  /*1cc0*/  R2UR UR27, R23 ;  /* 0x00000000171b72ca */ /* 0x000fe600000e0000 */
[----:B------:R-:W-:Y:S02]  /*1cd0*/  UIADD3 UR17, UPT, UPT, UR9, 0x31800, URZ ;  /* 0x0003180009117890 */ /* 0x000fe4000fffe0ff */
[----:B------:R-:W-:Y:S02]  /*1ce0*/  UIADD3 UR18, UPT, UPT, UR18, -0x100, URZ ;  /* 0xffffff0012127890 */ /* 0x000fe4000fffe0ff */
[----:B------:R-:W-:Y:S02]  /*1cf0*/  UIADD3 UR16, UPT, UPT, UR9, 0x4000, URZ ;  /* 0x0000400009107890 */ /* 0x000fe4000fffe0ff */
[----:B------:R-:W-:Y:S02]  /*1d00*/  UIADD3 UR8, UPT, UPT, UR9, 0x14000, URZ ;  /* 0x0001400009087890 */ /* 0x000fe4000fffe0ff */
[----:B------:R-:W-:Y:S02]  /*1d10*/  UIADD3 UR12, UPT, UPT, UR9, 0x30000, URZ ;  /* 0x00030000090c7890 */ /* 0x000fe4000fffe0ff */
[----:B------:R-:W-:Y:S01]  /*1d20*/  UIADD3 UR20, UPT, UPT, UR9, 0x30800, URZ ;  /* 0x0003080009147890 */ /* 0x000fe2000fffe0ff */
[----:B------:R-:W-:Y:S02]  /*1d30*/  UMOV UR10, UR18 ;  /* 0x00000012000a7c82 */ /* 0x000fe40008000000 */
[----:B------:R1:W-:Y:S01]  /*1d40*/  UTMALDG.2D [UR16], [UR30], desc[UR6] ;  /* 0x000006101e0075b4 */ /* 0x0003e20008009000 */
[----:B------:R-:W-:Y:S01]  /*1d50*/  UMOV UR9, UR17 ;  /* 0x0000001100097c82 */ /* 0x000fe20008000000 */
[----:B------:R-:W-:Y:S01]  /*1d60*/  UMOV UR13, UR17 ;  /* 0x00000011000d7c82 */ /* 0x000fe20008000000 */
[----:B------:R-:W-:Y:S01]  /*1d70*/  UMOV UR21, UR17 ;  /* 0x0000001100157c82 */ /* 0x000fe20008000000 */
[C---:B---3--:R-:W-:Y:S01]  /*1d80*/  IMAD.SHL.U32 R18, R3.reuse, 0x1000, RZ ;  /* 0x0000100003127824 */ /* 0x048fe200078e00ff */
[C---:B------:R-:W-:Y:S01]  /*1d90*/  ISETP.GT.AND P0, PT, R3.reuse, RZ, PT ;  /* 0x000000ff0300720c */ /* 0x040fe20003f04270 */
[----:B--2---:R-:W-:Y:S01]  /*1da0*/  UIADD3 UR28, UP2, UPT, UR24, 0x140, URZ ;  /* 0x00000140181c7890 */ /* 0x004fe2000ff5e0ff */
[----:B------:R-:W-:Y:S01]  /*1db0*/  R2UR UR4, R3 ;  /* 0x00000000030472ca */ /* 0x000fe200000e0000 */
[----:B------:R-:W-:Y:S01]  /*1dc0*/  UIADD3 UR24, UP1, UPT, UR24, 0x1c0, URZ ;  /* 0x000001c018187890 */ /* 0x000fe2000ff3e0ff */
[----:B------:R-:W-:Y:S01]  /*1dd0*/  SEL R18, R18, RZ, P0 ;  /* 0x000000ff12127207 */ /* 0x000fe20000000000 */
[----:B------:R-:W-:Y:S02]  /*1de0*/  UIADD3.X UR29, UPT, UPT, URZ, UR25, URZ, UP2, !UPT ;  /* 0x00000019ff1d7290 */ /* 0x000fe400097fe4ff */
[----:B------:R-:W-:Y:S02]  /*1df0*/  UIADD3.X UR25, UPT, UPT, URZ, UR25, URZ, UP1, !UPT ;  /* 0x00000019ff197290 */ /* 0x000fe40008ffe4ff */
[----:B------:R-:W-:Y:S05]  /*1e00*/  IMAD.IADD R18, R9, 0x1, R18 ;  /* 0x0000000109127824 */ /* 0x000fea00078e0212 */
[----:B------:R-:W-:Y:S01]  /*1e10*/  R2UR UR11, R18 ;  /* 0x00000000120b72ca */ /* 0x000fe200000e0000 */
[----:B------:R-:W-:Y:S04]  /*1e20*/  UISETP.LT.AND UP0, UPT, URZ, UR4, UPT ;  /* 0x00000004ff00728c */ /* 0x000fe8000bf01270 */
[----:B------:R-:W-:Y:S04]  /*1e30*/  USEL UR4, URZ, UR4, !UP0 ;  /* 0x00000004ff047287 */ /* 0x000fe8000c000000 */
[----:B------:R-:W-:Y:S04]  /*1e40*/  UIMAD UR23, UR4, 0xe, UR15 ;  /* 0x0000000e041778a4 */ /* 0x000fe8000f8e020f */
[----:B------:R1:W-:Y:S01]  /*1e50*/  UTMALDG.2D [UR8], [UR26], desc[UR6] ;  /* 0x000006081a0075b4 */ /* 0x0003e20008009000 */
[----:B------:R1:W-:Y:S04]  /*1e60*/  UTMALDG.2D [UR12], [UR28], desc[UR6] ;  /* 0x0000060c1c0075b4 */ /* 0x0003e80008009000 */
[----:B------:R1:W-:Y:S01]  /*1e70*/  UTMALDG.2D [UR20], [UR24], desc[UR6] ;  /* 0x00000614180075b4 */ /* 0x0003e20008009000 */
[----:B------:R1:W-:Y:S01]  /*1e80*/  SYNCS.ARRIVE.TRANS64 RZ, [R8+URZ+0x31800], R19 ;  /* 0x0318001308ff79a7 */ /* 0x0003e200080000ff */
[----:B------:R-:W2:Y:S02]  /*1e90*/  SYNCS.PHASECHK.TRANS64.TRYWAIT P0, [R8+URZ+0x31828], R15 ;  /* 0x0318280f080075a7 */ /* 0x000ea400080011ff */
[----:B-12---:R-:W-:Y:S05]  /*1ea0*/  @!P0 BRA `(.L_x_26) ;  /* 0x0000002400348947 */ /* 0x006fea0003800000 */
.L_x_70:
[----:B------:R-:W-:Y:S01]  /*1eb0*/  R2UR UR4, R8 ;  /* 0x00000000080472ca */ /* 0x000fe200000e0000 */
[----:B------:R-:W-:Y:S01]  /*1ec0*/  UMOV UR14, 0x0 ;  /* 0x00000000000e7882 */ /* 0x000fe20000000000 */
[----:B------:R-:W-:Y:S01]  /*1ed0*/  R2UR UR10, R10 ;  /* 0x000000000a0a72ca */ /* 0x000fe200000e0000 */
[----:B------:R-:W-:Y:S01]  /*1ee0*/  UMOV UR15, 0x10000000 ;  /* 0x10000000000f7882 */ /* 0x000fe20000000000 */
[----:B------:R-:W-:Y:S01]  /*1ef0*/  R2UR UR16, R24 ;  /* 0x00000000181072ca */ /* 0x000fe200000e0000 */
[----:B------:R-:W-:Y:S01]  /*1f00*/  IMAD.MOV.U32 R19, RZ, RZ, 0xb000 ;  /* 0x0000b000ff137424 */ /* 0x000fe200078e00ff */
[----:B------:R-:W-:Y:S02]  /*1f10*/  R2UR UR17, R25 ;  /* 0x00000000191172ca */ /* 0x000fe400000e0000 */
[----:B------:R-:W-:Y:S02]  /*1f20*/  R2UR UR11, R2 ;  /* 0x00000000020b72ca */ /* 0x000fe400000e0000 */
[----:B------:R-:W-:Y:S02]  /*1f30*/  R2UR UR12, R22 ;  /* 0x00000000160c72ca */ /* 0x000fe400000e0000 */
[----:B------:R-:W-:Y:S01]  /*1f40*/  R2UR UR13, R23 ;  /* 0x00000000170d72ca */ /* 0x000fe200000e0000 */
[----:B------:R-:W-:Y:S01]  /*1f50*/  UIADD3 UR9, UPT, UPT, UR4, 0x31808, URZ ;  /* 0x0003180804097890 */ /* 0x000fe2000fffe0ff */
[----:B------:R-:W-:Y:S01]  /*1f60*/  R2UR UR7, R18 ;  /* 0x00000000120772ca */ /* 0x000fe200000e0000 */
[----:B------:R-:W-:Y:S02]  /*1f70*/  UIADD3 UR10, UPT, UPT, UR10, -0x80, URZ ;  /* 0xffffff800a0a7890 */ /* 0x000fe4000fffe0ff */
[----:B------:R-:W-:Y:S02]  /*1f80*/  UIADD3 UR8, UPT, UPT, UR4, 0x8000, URZ ;  /* 0x0000800004087890 */ /* 0x000fe4000fffe0ff */
[----:B------:R-:W-:Y:S01]  /*1f90*/  UIADD3 UR4, UPT, UPT, UR4, 0x1b000, URZ ;  /* 0x0001b00004047890 */ /* 0x000fe2000fffe0ff */
[----:B------:R-:W-:Y:S02]  /*1fa0*/  UMOV UR5, UR9 ;  /* 0x0000000900057c82 */ /* 0x000fe40008000000 */
[----:B------:R-:W-:Y:S04]  /*1fb0*/  UMOV UR6, UR10 ;  /* 0x0000000a00067c82 */ /* 0x000fe80008000000 */
[----:B------:R2:W-:Y:S02]  /*1fc0*/  UTMALDG.2D [UR8], [UR16], desc[UR14] ;  /* 0x00000e08100075b4 */ /* 0x0005e40008009000 */
[----:B------:R2:W-:Y:S01]  /*1fd0*/  UTMALDG.2D [UR4], [UR12], desc[UR14] ;  /* 0x00000e040c0075b4 */ /* 0x0005e20008009000 */
[----:B------:R2:W-:Y:S01]  /*1fe0*/  SYNCS.ARRIVE.TRANS64 RZ, [R8+URZ+0x31808], R19 ;  /* 0x0318081308ff79a7 */ /* 0x0005e200080000ff */
[----:B------:R-:W3:Y:S02]  /*1ff0*/  SYNCS.PHASECHK.TRANS64.TRYWAIT P0, [R8+URZ+0x31830], R15 ;  /* 0x0318300f080075a7 */ /* 0x000ee400080011ff */
[----:B--23--:R-:W-:Y:S05]  /*2000*/  @!P0 BRA `(.L_x_27) ;  /* 0x0000002000f88947 */ /* 0x00cfea0003800000 */
.L_x_72:
[----:B------:R-:W-:Y:S01]  /*2010*/  R2UR UR4, R8 ;  /* 0x00000000080472ca */ /* 0x000fe200000e0000 */
[----:B------:R-:W-:Y:S01]  /*2020*/  UMOV UR14, 0x0 ;  /* 0x00000000000e7882 */ /* 0x000fe20000000000 */
[----:B------:R-:W-:Y:S01]  /*2030*/  R2UR UR10, R10 ;  /* 0x000000000a0a72ca */ /* 0x000fe200000e0000 */
[----:B------:R-:W-:Y:S01]  /*2040*/  UMOV UR15, 0x10000000 ;  /* 0x10000000000f7882 */ /* 0x000fe20000000000 */
[----:B------:R-:W-:Y:S01]  /*2050*/  R2UR UR16, R24 ;  /* 0x00000000181072ca */ /* 0x000fe200000e0000 */
[----:B------:R-:W-:Y:S01]  /*2060*/  VIADD R3, R10, 0x80 ;  /* 0x000000800a037836 */ /* 0x000fe20000000000 */
[----:B------:R-:W-:Y:S02]  /*2070*/  R2UR UR17, R25 ;  /* 0x00000000191172ca */ /* 0x000fe400000e0000 */
[----:B------:R-:W-:Y:S02]  /*2080*/  R2UR UR11, R2 ;  /* 0x00000000020b72ca */ /* 0x000fe400000e0000 */
[----:B------:R-:W-:Y:S02]  /*2090*/  R2UR UR12, R22 ;  /* 0x00000000160c72ca */ /* 0x000fe400000e0000 */
[----:B------:R-:W-:Y:S01]  /*20a0*/  R2UR UR13, R23 ;  /* 0x00000000170d72ca */ /* 0x000fe200000e0000 */
[----:B------:R-:W-:Y:S01]  /*20b0*/  UIADD3 UR9, UPT, UPT, UR4, 0x31810, URZ ;  /* 0x0003181004097890 */ /* 0x000fe2000fffe0ff */
[----:B------:R-:W-:Y:S01]  /*20c0*/  R2UR UR7, R18 ;  /* 0x00000000120772ca */ /* 0x000fe200000e0000 */
[----:B------:R-:W-:Y:S02]  /*20d0*/  UIADD3 UR8, UPT, UPT, UR4, 0xc000, URZ ;  /* 0x0000c00004087890 */ /* 0x000fe4000fffe0ff */
[----:B------:R-:W-:Y:S01]  /*20e0*/  UIADD3 UR4, UPT, UPT, UR4, 0x22000, URZ ;  /* 0x0002200004047890 */ /* 0x000fe2000fffe0ff */
[----:B------:R-:W-:Y:S02]  /*20f0*/  UMOV UR6, UR10 ;  /* 0x0000000a00067c82 */ /* 0x000fe40008000000 */
[----:B------:R-:W-:Y:S04]  /*2100*/  UMOV UR5, UR9 ;  /* 0x0000000900057c82 */ /* 0x000fe80008000000 */
[----:B------:R2:W-:Y:S03]  /*2110*/  UTMALDG.2D [UR8], [UR16], desc[UR14] ;  /* 0x00000e08100075b4 */ /* 0x0005e60008009000 */
[----:B------:R2:W-:Y:S01]  /*2120*/  UTMALDG.2D [UR4], [UR12], desc[UR14] ;  /* 0x00000e040c0075b4 */ /* 0x0005e20008009000 */
[----:B------:R2:W-:Y:S01]  /*2130*/  SYNCS.ARRIVE.TRANS64 RZ, [R8+URZ+0x31810], R19 ;  /* 0x0318101308ff79a7 */ /* 0x0005e200080000ff */
[----:B------:R-:W3:Y:S02]  /*2140*/  SYNCS.PHASECHK.TRANS64.TRYWAIT P0, [R8+URZ+0x31838], R15 ;  /* 0x0318380f080075a7 */ /* 0x000ee400080011ff */
[----:B--23--:R-:W-:Y:S05]  /*2150*/  @!P0 BRA `(.L_x_28) ;  /* 0x0000002000c08947 */ /* 0x00cfea0003800000 */
.L_x_74:
[----:B------:R-:W-:Y:S01]  /*2160*/  R2UR UR4, R8 ;  /* 0x00000000080472ca */ /* 0x000fe200000e0000 */
[----:B------:R-:W-:Y:S01]  /*2170*/  UMOV UR14, 0x0 ;  /* 0x00000000000e7882 */ /* 0x000fe20000000000 */
[----:B------:R-:W-:Y:S01]  /*2180*/  R2UR UR16, R24 ;  /* 0x00000000181072ca */ /* 0x000fe200000e0000 */
[----:B------:R-:W-:Y:S01]  /*2190*/  UMOV UR15, 0x10000000 ;  /* 0x10000000000f7882 */ /* 0x000fe20000000000 */
[----:B------:R-:W-:Y:S01]  /*21a0*/  R2UR UR17, R25 ;  /* 0x00000000191172ca */ /* 0x000fe200000e0000 */
[----:B------:R-:W-:Y:S01]  /*21b0*/  VIADD R10, R10, 0x200 ;  /* 0x000002000a0a7836 */ /* 0x000fe20000000000 */
[----:B------:R-:W-:Y:S01]  /*21c0*/  R2UR UR10, R3 ;  /* 0x00000000030a72ca */ /* 0x000fe200000e0000 */
[----:B------:R-:W-:Y:S01]  /*21d0*/  VIADD R0, R0, 0x1 ;  /* 0x0000000100007836 */ /* 0x000fe20000000000 */
[----:B------:R-:W-:Y:S02]  /*21e0*/  R2UR UR11, R2 ;  /* 0x00000000020b72ca */ /* 0x000fe400000e0000 */
[----:B------:R-:W-:Y:S02]  /*21f0*/  R2UR UR12, R22 ;  /* 0x00000000160c72ca */ /* 0x000fe400000e0000 */
[----:B------:R-:W-:Y:S01]  /*2200*/  R2UR UR13, R23 ;  /* 0x00000000170d72ca */ /* 0x000fe200000e0000 */
[----:B------:R-:W-:Y:S01]  /*2210*/  UIADD3 UR9, UPT, UPT, UR4, 0x31818, URZ ;  /* 0x0003181804097890 */ /* 0x000fe2000fffe0ff */
[----:B------:R-:W-:Y:S01]  /*2220*/  R2UR UR7, R18 ;  /* 0x00000000120772ca */ /* 0x000fe200000e0000 */
[----:B------:R-:W-:Y:S01]  /*2230*/  UIADD3 UR8, UPT, UPT, UR4, 0x10000, URZ ;  /* 0x0001000004087890 */ /* 0x000fe2000fffe0ff */
[----:B------:R-:W-:Y:S01]  /*2240*/  ISETP.NE.AND P0, PT, R10, 0x1d00, PT ;  /* 0x00001d000a00780c */ /* 0x000fe20003f05270 */
[----:B------:R-:W-:Y:S02]  /*2250*/  UIADD3 UR4, UPT, UPT, UR4, 0x29000, URZ ;  /* 0x0002900004047890 */ /* 0x000fe4000fffe0ff */
[----:B------:R-:W-:Y:S01]  /*2260*/  UMOV UR6, UR10 ;  /* 0x0000000a00067c82 */ /* 0x000fe20008000000 */
[----:B------:R-:W-:Y:S04]  /*2270*/  UMOV UR5, UR9 ;  /* 0x0000000900057c82 */ /* 0x000fe80008000000 */
[----:B------:R2:W-:Y:S03]  /*2280*/  UTMALDG.2D [UR8], [UR16], desc[UR14] ;  /* 0x00000e08100075b4 */ /* 0x0005e60008009000 */
[----:B------:R2:W-:Y:S01]  /*2290*/  UTMALDG.2D [UR4], [UR12], desc[UR14] ;  /* 0x00000e040c0075b4 */ /* 0x0005e20008009000 */
[----:B------:R2:W-:Y:S01]  /*22a0*/  SYNCS.ARRIVE.TRANS64 RZ, [R8+URZ+0x31818], R19 ;  /* 0x0318181308ff79a7 */ /* 0x0005e200080000ff */
[----:B------:R-:W-:Y:S05]  /*22b0*/  @P0 BRA `(.L_x_29) ;  /* 0xfffffff800180947 */ /* 0x000fea000383ffff */
[----:B------:R-:W-:-:S13]  /*22c0*/  ISETP.NE.AND P0, PT, R14, R11, PT ;  /* 0x0000000b0e00720c */ /* 0x000fda0003f05270 */
[----:B--2---:R-:W-:Y:S05]  /*22d0*/  @!P0 EXIT ;  /* 0x000000000000894d */ /* 0x004fea0003800000 */
[----:B------:R-:W-:-:S05]  /*22e0*/  IADD3 R14, PT, PT, R14, 0x1, RZ ;  /* 0x000000010e0e7810 */ /* 0x000fca0007ffe0ff */
[----:B------:R-:W-:Y:S01]  /*22f0*/  IMAD R0, R14, 0x94, R12 ;  /* 0x000000940e007824 */ /* 0x000fe200078e020c */
[----:B------:R-:W-:Y:S06]  /*2300*/  BRA `(.L_x_30) ;  /* 0xfffffff4009c7947 */ /* 0x000fec000383ffff */
.L_x_13:
[----:B------:R-:W-:-:S04]  /*2310*/  LOP3.LUT R0, R3, 0xfffffffc, RZ, 0xc0, !PT ;  /* 0xfffffffc03007812 */ /* 0x000fc800078ec0ff */
[----:B------:R-:W-:-:S13]  /*2320*/  ISETP.NE.AND P0, PT, R0, 0x4, PT ;  /* 0x000000040000780c */ /* 0x000fda0003f05270 */
[----:B-1----:R-:W-:Y:S05]  /*2330*/  @P0 EXIT ;  /* 0x000000000000094d */ /* 0x002fea0003800000 */
[----:B------:R-:W1:Y:S01]  /*2340*/  S2R R0, SR_CgaCtaId ;  /* 0x0000000000007919 */ /* 0x000e620000008800 */
[----:B------:R-:W-:-:S04]  /*2350*/  MOV R7, 0x400 ;  /* 0x0000040000077802 */ /* 0x000fc80000000f00 */
[----:B-1----:R-:W-:-:S05]  /*2360*/  LEA R0, R0, R7, 0x18 ;  /* 0x0000000700007211 */ /* 0x002fca00078ec0ff */
[----:B------:R-:W1:Y:S02]  /*2370*/  LDS R2, [R0+0x31880] ;  /* 0x0318800000027984 */ /* 0x000e640000000800 */
[----:B-1----:R-:W-:-:S13]  /*2380*/  ISETP.NE.AND P0, PT, R2, RZ, PT ;  /* 0x000000ff0200720c */ /* 0x002fda0003f05270 */
[----:B------:R-:W-:Y:S05]  /*2390*/  @!P0 BRA `(.L_x_31) ;  /* 0x0000000000048947 */ /* 0x000fea0003800000 */
[----:B------:R-:W-:Y:S05]  /*23a0*/  BPT.TRAP 0x1 ;  /* 0x000000040000795c */ /* 0x000fea0000300000 */
.L_x_31:
[----:B------:R-:W1:Y:S01]  /*23b0*/  S2UR UR4, SR_CTAID.X ;  /* 0x00000000000479c3 */ /* 0x000e620000002500 */
[----:B------:R-:W-:Y:S02]  /*23c0*/  IADD3 R3, PT, PT, R3, -0x4, RZ ;  /* 0xfffffffc03037810 */ /* 0x000fe40007ffe0ff */
[----:B-1----:R-:W-:-:S13]  /*23d0*/  ISETP.LE.U32.AND P0, PT, R5, UR4, PT ;  /* 0x0000000405007c0c */ /* 0x002fda000bf03070 */
[----:B------:R-:W-:Y:S05]  /*23e0*/  @P0 BRA `(.L_x_32) ;  /* 0x0000001800d40947 */ /* 0x000fea0003800000 */
[----:B------:R-:W-:Y:S02]  /*23f0*/  IMAD.U32 R31, RZ, RZ, UR4 ;  /* 0x00000004ff1f7e24 */ /* 0x000fe4000f8e00ff */
[----:B------:R-:W-:Y:S02]  /*2400*/  IMAD.SHL.U32 R21, R21, 0x4, RZ ;  /* 0x0000000415157824 */ /* 0x000fe400078e00ff */
[----:B------:R-:W-:Y:S01]  /*2410*/  IMAD.SHL.U32 R30, R3, 0x800, RZ ;  /* 0x00000800031e7824 */ /* 0x000fe200078e00ff */
[----:B------:R-:W-:Y:S01]  /*2420*/  LOP3.LUT R22, RZ, R31, RZ, 0x33, !PT ;  /* 0x0000001fff167212 */ /* 0x000fe200078e33ff */
[C---:B------:R-:W-:Y:S01]  /*2430*/  VIADD R27, R21.reuse, 0x1 ;  /* 0x00000001151b7836 */ /* 0x040fe20000000000 */
[----:B------:R-:W-:Y:S01]  /*2440*/  SHF.R.U32.HI R29, RZ, 0x3, R21 ;  /* 0x00000003ff1d7819 */ /* 0x000fe20000011615 */
[----:B------:R-:W-:Y:S01]  /*2450*/  IMAD.MOV.U32 R23, RZ, RZ, RZ ;  /* 0x000000ffff177224 */ /* 0x000fe200078e00ff */
[----:B------:R-:W-:Y:S01]  /*2460*/  IADD3 R25, PT, PT, R21, 0x3, RZ ;  /* 0x0000000315197810 */ /* 0x000fe20007ffe0ff */
[----:B------:R-:W-:Y:S01]  /*2470*/  IMAD.IADD R22, R5, 0x1, R22 ;  /* 0x0000000105167824 */ /* 0x000fe200078e0216 */
[----:B------:R-:W-:Y:S01]  /*2480*/  LOP3.LUT R2, R29, 0x3, RZ, 0xc0, !PT ;  /* 0x000000031d027812 */ /* 0x000fe200078ec0ff */
[----:B------:R-:W-:Y:S01]  /*2490*/  VIADD R5, R21, 0x2 ;  /* 0x0000000215057836 */ /* 0x000fe20000000000 */
[----:B------:R-:W-:-:S02]  /*24a0*/  PRMT R24, R31, 0x7610, R24 ;  /* 0x000076101f187816 */ /* 0x000fc40000000018 */
[----:B------:R-:W-:Y:S02]  /*24b0*/  SHF.R.U32.HI R22, RZ, 0x2, R22 ;  /* 0x00000002ff167819 */ /* 0x000fe40000011616 */
[C---:B------:R-:W-:Y:S02]  /*24c0*/  LOP3.LUT R28, R2.reuse, 0x4, R21, 0xf8, !PT ;  /* 0x00000004021c7812 */ /* 0x040fe400078ef815 */
[----:B------:R-:W-:Y:S01]  /*24d0*/  LOP3.LUT R27, R2, 0x5, R27, 0x78, !PT ;  /* 0x00000005021b7812 */ /* 0x000fe200078e781b */
[----:B------:R-:W-:Y:S01]  /*24e0*/  IMAD.HI.U32 R22, R22, 0x1bacf915, RZ ;  /* 0x1bacf91516167827 */ /* 0x000fe200078e00ff */
[C---:B------:R-:W-:Y:S02]  /*24f0*/  LOP3.LUT R26, R2.reuse, 0x6, R5, 0x78, !PT ;  /* 0x00000006021a7812 */ /* 0x040fe400078e7805 */
[----:B------:R-:W-:Y:S02]  /*2500*/  LOP3.LUT R25, R2, 0x7, R25, 0x78, !PT ;  /* 0x0000000702197812 */ /* 0x000fe400078e7819 */
[----:B------:R-:W-:-:S02]  /*2510*/  SHF.R.U32.HI R22, RZ, 0x2, R22 ;  /* 0x00000002ff167819 */ /* 0x000fc40000011616 */
[----:B------:R-:W-:-:S03]  /*2520*/  MOV R21, 0xffffffff ;  /* 0xffffffff00157802 */ /* 0x000fc60000000f00 */
[----:B------:R-:W-:-:S07]  /*2530*/  IMAD.MOV R22, RZ, RZ, -R22 ;  /* 0x000000ffff167224 */ /* 0x000fce00078e0a16 */
.L_x_55:
[----:B------:R-:W-:Y:S01]  /*2540*/  VIADD R21, R21, 0x1 ;  /* 0x0000000115157836 */ /* 0x000fe20000000000 */
[----:B------:R-:W-:Y:S05]  /*2550*/  YIELD ;  /* 0x0000000000007946 */ /* 0x000fea0003800000 */
[----:B--2---:R-:W-:Y:S01]  /*2560*/  IMAD.SHL.U32 R5, R21, 0x8, RZ ;  /* 0x0000000815057824 */ /* 0x004fe200078e00ff */
[----:B------:R-:W-:Y:S01]  /*2570*/  SHF.R.U32.HI R7, RZ, 0x1, R21 ;  /* 0x00000001ff077819 */ /* 0x000fe20000011615 */
[----:B------:R-:W-:Y:S01]  /*2580*/  VIADD R22, R22, 0x1 ;  /* 0x0000000116167836 */ /* 0x000fe20000000000 */
[----:B------:R-:W-:Y:S02]  /*2590*/  SHF.R.U32.HI R39, RZ, 0x4, R31 ;  /* 0x00000004ff277819 */ /* 0x000fe4000001161f */
[----:B------:R-:W-:-:S02]  /*25a0*/  LOP3.LUT R5, R5, 0x8, RZ, 0xc0, !PT ;  /* 0x0000000805057812 */ /* 0x000fc400078ec0ff */
[----:B------:R-:W-:Y:S01]  /*25b0*/  LOP3.LUT R7, R7, 0x1, RZ, 0xc0, !PT ;  /* 0x0000000107077812 */ /* 0x000fe200078ec0ff */
[----:B------:R-:W-:Y:S01]  /*25c0*/  IMAD.HI.U32 R39, R39, 0xd79435f, RZ ;  /* 0x0d79435f27277827 */ /* 0x000fe200078e00ff */
[----:B------:R-:W-:Y:S02]  /*25d0*/  ISETP.NE.AND P1, PT, R3, RZ, PT ;  /* 0x000000ff0300720c */ /* 0x000fe40003f25270 */
[----:B------:R-:W-:Y:S01]  /*25e0*/  SHF.L.U32 R7, R7, 0x1f, RZ ;  /* 0x0000001f07077819 */ /* 0x000fe200000006ff */
[----:B------:R-:W-:Y:S01]  /*25f0*/  IMAD.IADD R2, R0, 0x1, R5 ;  /* 0x0000000100027824 */ /* 0x000fe200078e0205 */
[C---:B------:R-:W-:Y:S01]  /*2600*/  PRMT R4, R39.reuse, 0x9910, RZ ;  /* 0x0000991027047816 */ /* 0x040fe200000000ff */
[----:B------:R-:W-:Y:S01]  /*2610*/  IMAD R35, R39, -0x10, R20 ;  /* 0xfffffff027237824 */ /* 0x000fe200078e0214 */
[----:B------:R-:W-:Y:S01]  /*2620*/  ISETP.NE.AND P0, PT, R22, 0x1, PT ;  /* 0x000000011600780c */ /* 0x000fe20003f05270 */
[----:B------:R-:W1:Y:S02]  /*2630*/  SYNCS.PHASECHK.TRANS64.TRYWAIT P2, [R2+URZ+0x31860], R7 ;  /* 0x03186007020075a7 */ /* 0x000e6400080411ff */
[----:B------:R-:W-:-:S05]  /*2640*/  IMAD R4, R4, 0x130, RZ ;  /* 0x0000013004047824 */ /* 0x000fca00078e02ff */
[----:B------:R-:W-:-:S04]  /*2650*/  IADD3 R5, PT, PT, RZ, -R4, RZ ;  /* 0x80000004ff057210 */ /* 0x000fc80007ffe0ff */
[----:B------:R-:W-:Y:S01]  /*2660*/  PRMT R5, R5, 0x7710, RZ ;  /* 0x0000771005057816 */ /* 0x000fe200000000ff */
[----:B-1----:R-:W-:Y:S06]  /*2670*/  @!P2 BRA `(.L_x_33) ;  /* 0x0000001c0094a947 */ /* 0x002fec0003800000 */
.L_x_76:
[----:B------:R-:W-:Y:S01]  /*2680*/  NOP ;  /* 0x0000000000007918 */ /* 0x000fe20000000000 */
[----:B------:R-:W-:Y:S01]  /*2690*/  LOP3.LUT R6, R21, 0x1, RZ, 0xc0, !PT ;  /* 0x0000000115067812 */ /* 0x000fe200078ec0ff */
[----:B------:R-:W-:Y:S01]  /*26a0*/  IMAD.IADD R38, R5, 0x1, R24 ;  /* 0x0000000105267824 */ /* 0x000fe200078e0218 */
[----:B------:R-:W-:Y:S01]  /*26b0*/  VIMNMX.U32 R35, PT, PT, R35, 0x10, PT ;  /* 0x0000001023237848 */ /* 0x000fe20003fe0000 */
[----:B------:R-:W-:Y:S06]  /*26c0*/  @P1 BRA `(.L_x_34) ;  /* 0x0000000000041947 */ /* 0x000fec0003800000 */
[----:B------:R-:W-:-:S04]  /*26d0*/  DEPBAR.LE SB0, 0x1 ;  /* 0x000080400000791a */ /* 0x000fc80000000000 */
.L_x_34:
[----:B------:R-:W-:Y:S02]  /*26e0*/  LOP3.LUT R8, R38, 0xffff, RZ, 0xc0, !PT ;  /* 0x0000ffff26087812 */ /* 0x000fe400078ec0ff */
[----:B------:R-:W-:Y:S02]  /*26f0*/  MOV R4, 0x2710 ;  /* 0x0000271000047802 */ /* 0x000fe40000000f00 */
[----:B-1----:R-:W-:Y:S05]  /*2700*/  CALL.REL.NOINC `($__internal_3_$__cuda_sm20_div_u16) ;  /* 0x0000001c00ac7944 */ /* 0x002fea0003c00000 */
[----:B------:R-:W-:Y:S05]  /*2710*/  WARPSYNC.ALL ;  /* 0x0000000000007948 */ /* 0x000fea0003800000 */
[----:B------:R-:W-:Y:S01]  /*2720*/  NOP ;  /* 0x0000000000007918 */ /* 0x000fe20000000000 */
[----:B------:R-:W-:Y:S02]  /*2730*/  ISETP.NE.AND P1, PT, R3, RZ, PT ;  /* 0x000000ff0300720c */ /* 0x000fe40003f25270 */
[----:B------:R-:W-:Y:S01]  /*2740*/  R2UR UR7, R6 ;  /* 0x00000000060772ca */ /* 0x000fe200000e0000 */
[----:B------:R-:W-:Y:S01]  /*2750*/  BAR.SYNC.DEFER_BLOCKING 0x8, 0x80 ;  /* 0x0202000000007b1d */ /* 0x000fe20000010000 */
[----:B------:R-:W-:Y:S01]  /*2760*/  IMAD R32, R23, 0x2000, R30 ;  /* 0x0000200017207824 */ /* 0x000fe200078e021e */
[----:B------:R-:W-:-:S03]  /*2770*/  PRMT R40, R36, 0x9910, RZ ;  /* 0x0000991024287816 */ /* 0x000fc600000000ff */
[----:B------:R-:W-:-:S04]  /*2780*/  IMAD R37, R29, 0x80, R32 ;  /* 0x000000801d257824 */ /* 0x000fc800078e0220 */
[----:B------:R-:W-:-:S03]  /*2790*/  IMAD R33, R28, 0x10, R37 ;  /* 0x000000101c217824 */ /* 0x000fc600078e0225 */
[----:B------:R-:W-:-:S09]  /*27a0*/  UIMAD UR7, UR7, 0xe0, URZ ;  /* 0x000000e0070778a4 */ /* 0x000fd2000f8e02ff */
[----:B------:R-:W1:Y:S01]  /*27b0*/  LDTM.x8 R12, tmem[UR7] ;  /* 0x00000007000c79ee */ /* 0x000e6200081c0000 */
[----:B------:R-:W-:Y:S01]  /*27c0*/  NOP ;  /* 0x0000000000007918 */ /* 0x000fe20000000000 */
[----:B-1----:R-:W1:Y:S01]  /*27d0*/  LDTM.x8 R4, tmem[UR7+0x8] ;  /* 0x00000807000479ee */ /* 0x002e6200081c0000 */
[----:B------:R-:W-:Y:S02]  /*27e0*/  F2FP.BF16.F32.PACK_AB R12, R13, R12 ;  /* 0x0000000c0d0c723e */ /* 0x000fe400000010ff */
[----:B------:R-:W-:Y:S02]  /*27f0*/  F2FP.BF16.F32.PACK_AB R13, R15, R14 ;  /* 0x0000000e0f0d723e */ /* 0x000fe400000010ff */
[----:B------:R-:W-:Y:S01]  /*2800*/  F2FP.BF16.F32.PACK_AB R14, R17, R16 ;  /* 0x00000010110e723e */ /* 0x000fe200000010ff */
[C---:B------:R-:W-:Y:S01]  /*2810*/  IMAD.IADD R16, R0.reuse, 0x1, R33 ;  /* 0x0000000100107824 */ /* 0x040fe200078e0221 */
[----:B------:R-:W-:Y:S02]  /*2820*/  F2FP.BF16.F32.PACK_AB R15, R19, R18 ;  /* 0x00000012130f723e */ /* 0x000fe400000010ff */
[----:B-1----:R-:W-:Y:S01]  /*2830*/  F2FP.BF16.F32.PACK_AB R33, R7, R6 ;  /* 0x000000060721723e */ /* 0x002fe200000010ff */
[----:B------:R-:W-:Y:S01]  /*2840*/  IMAD R7, R27, 0x10, R37 ;  /* 0x000000101b077824 */ /* 0x000fe200078e0225 */
[----:B------:R-:W-:Y:S01]  /*2850*/  F2FP.BF16.F32.PACK_AB R32, R5, R4 ;  /* 0x000000040520723e */ /* 0x000fe200000010ff */
[----:B------:R1:W-:Y:S01]  /*2860*/  STS.128 [R16], R12 ;  /* 0x0000000c10007388 */ /* 0x0003e20000000c00 */
[----:B------:R-:W-:Y:S01]  /*2870*/  PRMT R5, R35, 0x9910, RZ ;  /* 0x0000991023057816 */ /* 0x000fe200000000ff */
[----:B------:R-:W-:Y:S01]  /*2880*/  NOP ;  /* 0x0000000000007918 */ /* 0x000fe20000000000 */
[----:B------:R-:W-:Y:S01]  /*2890*/  F2FP.BF16.F32.PACK_AB R34, R9, R8 ;  /* 0x000000080922723e */ /* 0x000fe200000010ff */
[----:B------:R-:W-:Y:S01]  /*28a0*/  IMAD.IADD R42, R0, 0x1, R7 ;  /* 0x00000001002a7824 */ /* 0x000fe200078e0207 */
[----:B------:R-:W-:Y:S01]  /*28b0*/  F2FP.BF16.F32.PACK_AB R35, R11, R10 ;  /* 0x0000000a0b23723e */ /* 0x000fe200000010ff */
[----:B------:R-:W-:-:S04]  /*28c0*/  IMAD R40, R40, R5, RZ ;  /* 0x0000000528287224 */ /* 0x000fc800078e02ff */
[----:B------:R2:W-:Y:S01]  /*28d0*/  STS.128 [R42], R32 ;  /* 0x000000202a007388 */ /* 0x0005e20000000c00 */
[----:B------:R-:W-:-:S05]  /*28e0*/  IMAD.MOV R40, RZ, RZ, -R40 ;  /* 0x000000ffff287224 */ /* 0x000fca00078e0a28 */
[----:B------:R-:W-:-:S05]  /*28f0*/  PRMT R41, R40, 0x7710, RZ ;  /* 0x0000771028297816 */ /* 0x000fca00000000ff */
[----:B------:R-:W-:-:S05]  /*2900*/  IMAD.IADD R38, R38, 0x1, R41 ;  /* 0x0000000126267824 */ /* 0x000fca00078e0229 */
[----:B------:R-:W-:Y:S01]  /*2910*/  LOP3.LUT R38, R38, 0xffff, RZ, 0xc0, !PT ;  /* 0x0000ffff26267812 */ /* 0x000fe200078ec0ff */
[----:B-1----:R-:W1:Y:S01]  /*2920*/  LDTM.x8 R12, tmem[UR7+0x10] ;  /* 0x00001007000c79ee */ /* 0x002e6200081c0000 */
[----:B------:R-:W-:Y:S01]  /*2930*/  NOP ;  /* 0x0000000000007918 */ /* 0x000fe20000000000 */
[----:B-1----:R-:W1:Y:S02]  /*2940*/  LDTM.x8 R4, tmem[UR7+0x18] ;  /* 0x00001807000479ee */ /* 0x002e6400081c0000 */
[----:B------:R-:W-:Y:S01]  /*2950*/  IMAD R39, R39, 0x10, R38 ;  /* 0x0000001027277824 */ /* 0x000fe200078e0226 */
[----:B--2---:R-:W-:-:S03]  /*2960*/  LOP3.LUT R32, R36, 0xffff, RZ, 0xc0, !PT ;  /* 0x0000ffff24207812 */ /* 0x004fc600078ec0ff */
[----:B------:R-:W-:Y:S02]  /*2970*/  IMAD.SHL.U32 R33, R39, 0x80, RZ ;  /* 0x0000008027217824 */ /* 0x000fe400078e00ff */
[----:B------:R-:W-:Y:S01]  /*2980*/  IMAD R32, R32, 0xe0, RZ ;  /* 0x000000e020207824 */ /* 0x000fe200078e02ff */
[----:B------:R-:W-:Y:S02]  /*2990*/  F2FP.BF16.F32.PACK_AB R12, R13, R12 ;  /* 0x0000000c0d0c723e */ /* 0x000fe400000010ff */
[----:B------:R-:W-:Y:S02]  /*29a0*/  F2FP.BF16.F32.PACK_AB R13, R15, R14 ;  /* 0x0000000e0f0d723e */ /* 0x000fe400000010ff */
[----:B------:R-:W-:Y:S01]  /*29b0*/  F2FP.BF16.F32.PACK_AB R14, R17, R16 ;  /* 0x00000010110e723e */ /* 0x000fe200000010ff */
[--C-:B------:R-:W-:Y:S01]  /*29c0*/  IMAD R17, R26, 0x10, R37.reuse ;  /* 0x000000101a117824 */ /* 0x100fe200078e0225 */
[----:B------:R-:W-:Y:S01]  /*29d0*/  F2FP.BF16.F32.PACK_AB R15, R19, R18 ;  /* 0x00000012130f723e */ /* 0x000fe200000010ff */
[----:B------:R-:W-:Y:S01]  /*29e0*/  IMAD R37, R25, 0x10, R37 ;  /* 0x0000001019257824 */ /* 0x000fe200078e0225 */
[----:B-1----:R-:W-:Y:S01]  /*29f0*/  F2FP.BF16.F32.PACK_AB R4, R5, R4 ;  /* 0x000000040504723e */ /* 0x002fe200000010ff */
[C---:B------:R-:W-:Y:S01]  /*2a00*/  IMAD.IADD R17, R0.reuse, 0x1, R17 ;  /* 0x0000000100117824 */ /* 0x040fe200078e0211 */
[----:B------:R-:W-:Y:S01]  /*2a10*/  F2FP.BF16.F32.PACK_AB R5, R7, R6 ;  /* 0x000000060705723e */ /* 0x000fe200000010ff */
[----:B------:R-:W-:Y:S01]  /*2a20*/  IMAD.IADD R37, R0, 0x1, R37 ;  /* 0x0000000100257824 */ /* 0x000fe200078e0225 */
[----:B------:R-:W-:-:S02]  /*2a30*/  F2FP.BF16.F32.PACK_AB R6, R9, R8 ;  /* 0x000000080906723e */ /* 0x000fc400000010ff */
[----:B------:R-:W-:Y:S01]  /*2a40*/  F2FP.BF16.F32.PACK_AB R7, R11, R10 ;  /* 0x0000000a0b07723e */ /* 0x000fe200000010ff */
[----:B------:R1:W-:Y:S01]  /*2a50*/  STS.128 [R17], R12 ;  /* 0x0000000c11007388 */ /* 0x0003e20000000c00 */
[----:B------:R-:W-:-:S03]  /*2a60*/  NOP ;  /* 0x0000000000007918 */ /* 0x000fc60000000000 */
[----:B------:R1:W-:Y:S01]  /*2a70*/  STS.128 [R37], R4 ;  /* 0x0000000425007388 */ /* 0x0003e20000000c00 */
[----:B------:R2:W-:Y:S06]  /*2a80*/  MEMBAR.ALL.CTA ;  /* 0x0000000000007992 */ /* 0x0005ec0000008000 */
[----:B--2---:R-:W2:Y:S02]  /*2a90*/  FENCE.VIEW.ASYNC.S ;  /* 0x00000000000073c6 */ /* 0x004ea40000000000 */
[----:B--2---:R-:W-:Y:S06]  /*2aa0*/  BAR.SYNC.DEFER_BLOCKING 0x8, 0x80 ;  /* 0x0202000000007b1d */ /* 0x004fec0000010000 */
[----:B------:R-:W-:Y:S05]  /*2ab0*/  @P1 BRA `(.L_x_35) ;  /* 0x0000000000381947 */ /* 0x000fea0003800000 */
[----:B------:R-:W-:Y:S01]  /*2ac0*/  ELECT P2, URZ, PT ;  /* 0x0000000000ff782f */ /* 0x000fe20003840000 */
[----:B------:R-:W-:-:S12]  /*2ad0*/  BSSY.RECONVERGENT B0, `(.L_x_35) ;  /* 0x000000c000007945 */ /* 0x000fd80003800200 */
[----:B------:R-:W-:Y:S05]  /*2ae0*/  @!P2 BRA `(.L_x_36) ;  /* 0x000000000028a947 */ /* 0x000fea0003800000 */
[----:B------:R-:W2:Y:S01]  /*2af0*/  LDCU.64 UR8, c[0x0][0x348] ;  /* 0x00006900ff0877ac */ /* 0x000ea20008000a00 */
[----:B------:R-:W-:Y:S02]  /*2b00*/  R2UR UR10, R23 ;  /* 0x00000000170a72ca */ /* 0x000fe400000e0000 */
[----:B------:R-:W-:Y:S02]  /*2b10*/  R2UR UR4, R0 ;  /* 0x00000000000472ca */ /* 0x000fe400000e0000 */
[----:B------:R-:W-:Y:S02]  /*2b20*/  R2UR UR5, R32 ;  /* 0x00000000200572ca */ /* 0x000fe400000e0000 */
[----:B------:R-:W-:-:S09]  /*2b30*/  R2UR UR6, R33 ;  /* 0x00000000210672ca */ /* 0x000fd200000e0000 */
[----:B------:R-:W-:Y:S02]  /*2b40*/  ULEA UR4, UR10, UR4, 0xd ;  /* 0x000000040a047291 */ /* 0x000fe4000f8e68ff */
[----:B--2---:R-:W-:-:S04]  /*2b50*/  UIADD3 UR8, UP0, UPT, UR8, 0x240, URZ ;  /* 0x0000024008087890 */ /* 0x004fc8000ff1e0ff */
[----:B------:R-:W-:-:S09]  /*2b60*/  UIADD3.X UR9, UPT, UPT, URZ, UR9, URZ, UP0, !UPT ;  /* 0x00000009ff097290 */ /* 0x000fd200087fe4ff */
[----:B------:R2:W-:Y:S02]  /*2b70*/  UTMASTG.2D [UR4], [UR8] ;  /* 0x00000004080073b5 */ /* 0x0005e40008008000 */
[----:B--2---:R0:W-:Y:S02]  /*2b80*/  UTMACMDFLUSH ;  /* 0x00000000000079b7 */ /* 0x0041e40000000000 */
.L_x_36:
[----:B------:R-:W-:Y:S05]  /*2b90*/  BSYNC.RECONVERGENT B0 ;  /* 0x0000000000007941 */ /* 0x000fea0003800200 */
.L_x_35:
[----:B------:R-:W-:Y:S05]  /*2ba0*/  @P1 BRA `(.L_x_37) ;  /* 0x0000000000041947 */ /* 0x000fea0003800000 */
[----:B------:R-:W-:-:S04]  /*2bb0*/  DEPBAR.LE SB0, 0x1 ;  /* 0x000080400000791a */ /* 0x000fc80000000000 */
.L_x_37:
[----:B------:R-:W-:Y:S01]  /*2bc0*/  BAR.SYNC.DEFER_BLOCKING 0x8, 0x80 ;  /* 0x0202000000007b1d */ /* 0x000fe20000010000 */
[----:B------:R-:W-:-:S04]  /*2bd0*/  LOP3.LUT R53, R23, 0x1, RZ, 0xc0, !PT ;  /* 0x0000000117357812 */ /* 0x000fc800078ec0ff */
[----:B------:R-:W-:Y:S01]  /*2be0*/  LOP3.LUT R23, R53, 0x1, RZ, 0x3c, !PT ;  /* 0x0000000135177812 */ /* 0x000fe200078e3cff */
[----:B-1----:R-:W1:Y:S04]  /*2bf0*/  LDTM.x8 R12, tmem[UR7+0x20] ;  /* 0x00002007000c79ee */ /* 0x002e6800081c0000 */
[C---:B------:R-:W-:Y:S02]  /*2c00*/  IMAD R34, R23.reuse, 0x2000, R30 ;  /* 0x0000200017227824 */ /* 0x040fe400078e021e */
[----:B------:R-:W-:Y:S02]  /*2c10*/  IMAD R50, R23, 0x2000, R0 ;  /* 0x0000200017327824 */ /* 0x000fe400078e0200 */
[----:B------:R-:W-:-:S04]  /*2c20*/  IMAD R34, R29, 0x80, R34 ;  /* 0x000000801d227824 */ /* 0x000fc800078e0222 */
[--C-:B------:R-:W-:Y:S02]  /*2c30*/  IMAD R37, R28, 0x10, R34.reuse ;  /* 0x000000101c257824 */ /* 0x100fe400078e0222 */
[--C-:B------:R-:W-:Y:S02]  /*2c40*/  IMAD R35, R27, 0x10, R34.reuse ;  /* 0x000000101b237824 */ /* 0x100fe400078e0222 */
[C---:B------:R-:W-:Y:S01]  /*2c50*/  IMAD.IADD R37, R0.reuse, 0x1, R37 ;  /* 0x0000000100257824 */ /* 0x040fe200078e0225 */
[----:B------:R-:W-:Y:S01]  /*2c60*/  NOP ;  /* 0x0000000000007918 */ /* 0x000fe20000000000 */
[----:B-1----:R-:W1:Y:S01]  /*2c70*/  LDTM.x8 R4, tmem[UR7+0x28] ;  /* 0x00002807000479ee */ /* 0x002e6200081c0000 */
[----:B------:R-:W-:Y:S02]  /*2c80*/  IMAD.IADD R35, R0, 0x1, R35 ;  /* 0x0000000100237824 */ /* 0x000fe400078e0223 */
[--C-:B------:R-:W-:Y:S02]  /*2c90*/  IMAD R39, R26, 0x10, R34.reuse ;  /* 0x000000101a277824 */ /* 0x100fe400078e0222 */
[----:B------:R-:W-:Y:S01]  /*2ca0*/  IMAD R51, R25, 0x10, R34 ;  /* 0x0000001019337824 */ /* 0x000fe200078e0222 */
[----:B------:R-:W-:Y:S01]  /*2cb0*/  F2FP.BF16.F32.PACK_AB R44, R13, R12 ;  /* 0x0000000c0d2c723e */ /* 0x000fe200000010ff */
[C---:B------:R-:W-:Y:S01]  /*2cc0*/  IMAD.IADD R39, R0.reuse, 0x1, R39 ;  /* 0x0000000100277824 */ /* 0x040fe200078e0227 */
[----:B------:R-:W-:Y:S01]  /*2cd0*/  F2FP.BF16.F32.PACK_AB R45, R15, R14 ;  /* 0x0000000e0f2d723e */ /* 0x000fe200000010ff */
[----:B------:R-:W-:Y:S01]  /*2ce0*/  IMAD.IADD R51, R0, 0x1, R51 ;  /* 0x0000000100337824 */ /* 0x000fe200078e0233 */
[----:B------:R-:W-:-:S02]  /*2cf0*/  F2FP.BF16.F32.PACK_AB R46, R17, R16 ;  /* 0x00000010112e723e */ /* 0x000fc400000010ff */
[----:B------:R-:W-:-:S05]  /*2d00*/  F2FP.BF16.F32.PACK_AB R47, R19, R18 ;  /* 0x00000012132f723e */ /* 0x000fca00000010ff */
[----:B------:R2:W-:Y:S01]  /*2d10*/  STS.128 [R37], R44 ;  /* 0x0000002c25007388 */ /* 0x0005e20000000c00 */
[----:B------:R-:W-:Y:S01]  /*2d20*/  NOP ;  /* 0x0000000000007918 */ /* 0x000fe20000000000 */
[----:B-1----:R-:W1:Y:S01]  /*2d30*/  LDTM.x8 R12, tmem[UR7+0x30] ;  /* 0x00003007000c79ee */ /* 0x002e6200081c0000 */
[----:B------:R-:W-:Y:S02]  /*2d40*/  F2FP.BF16.F32.PACK_AB R40, R5, R4 ;  /* 0x000000040528723e */ /* 0x000fe400000010ff */
[----:B------:R-:W-:Y:S02]  /*2d50*/  F2FP.BF16.F32.PACK_AB R41, R7, R6 ;  /* 0x000000060729723e */ /* 0x000fe400000010ff */
[----:B------:R-:W-:Y:S02]  /*2d60*/  F2FP.BF16.F32.PACK_AB R42, R9, R8 ;  /* 0x00000008092a723e */ /* 0x000fe400000010ff */
        /* <DEDUP_REMOVED lines=10> */
[----:B-1----:R-:W-:Y:S02]  /*2e10*/  F2FP.BF16.F32.PACK_AB R4, R5, R4 ;  /* 0x000000040504723e */ /* 0x002fe400000010ff */
[----:B------:R-:W-:Y:S02]  /*2e20*/  F2FP.BF16.F32.PACK_AB R5, R7, R6 ;  /* 0x000000060705723e */ /* 0x000fe400000010ff */
[----:B------:R-:W-:Y:S02]  /*2e30*/  F2FP.BF16.F32.PACK_AB R6, R9, R8 ;  /* 0x000000080906723e */ /* 0x000fe400000010ff */
[----:B------:R-:W-:-:S05]  /*2e40*/  F2FP.BF16.F32.PACK_AB R7, R11, R10 ;  /* 0x0000000a0b07723e */ /* 0x000fca00000010ff */
[----:B------:R2:W-:Y:S01]  /*2e50*/  STS.128 [R51], R4 ;  /* 0x0000000433007388 */ /* 0x0005e20000000c00 */
[----:B------:R1:W-:Y:S06]  /*2e60*/  MEMBAR.ALL.CTA ;  /* 0x0000000000007992 */ /* 0x0003ec0000008000 */
[----:B-1----:R-:W1:Y:S02]  /*2e70*/  FENCE.VIEW.ASYNC.S ;  /* 0x00000000000073c6 */ /* 0x002e640000000000 */
[----:B-1----:R-:W-:Y:S06]  /*2e80*/  BAR.SYNC.DEFER_BLOCKING 0x8, 0x80 ;  /* 0x0202000000007b1d */ /* 0x002fec0000010000 */
[----:B------:R-:W-:Y:S05]  /*2e90*/  @P1 BRA `(.L_x_38) ;  /* 0x0000000000381947 */ /* 0x000fea0003800000 */
[----:B------:R-:W-:Y:S01]  /*2ea0*/  ELECT P2, URZ, PT ;  /* 0x0000000000ff782f */ /* 0x000fe20003840000 */
[----:B------:R-:W-:-:S12]  /*2eb0*/  BSSY.RECONVERGENT B0, `(.L_x_39) ;  /* 0x000000b000007945 */ /* 0x000fd80003800200 */
[----:B------:R-:W-:Y:S05]  /*2ec0*/  @!P2 BRA `(.L_x_40) ;  /* 0x000000000024a947 */ /* 0x000fea0003800000 */
[----:B------:R-:W1:Y:S01]  /*2ed0*/  LDCU.64 UR8, c[0x0][0x348] ;  /* 0x00006900ff0877ac */ /* 0x000e620008000a00 */
[----:B------:R-:W-:Y:S02]  /*2ee0*/  R2UR UR5, R32 ;  /* 0x00000000200572ca */ /* 0x000fe400000e0000 */
[----:B------:R-:W-:Y:S02]  /*2ef0*/  R2UR UR4, R50 ;  /* 0x00000000320472ca */ /* 0x000fe400000e0000 */
[----:B------:R-:W-:-:S09]  /*2f00*/  R2UR UR6, R33 ;  /* 0x00000000210672ca */ /* 0x000fd200000e0000 */
[----:B------:R-:W-:Y:S02]  /*2f10*/  UIADD3 UR5, UPT, UPT, UR5, 0x20, URZ ;  /* 0x0000002005057890 */ /* 0x000fe4000fffe0ff */
[----:B-1----:R-:W-:-:S04]  /*2f20*/  UIADD3 UR8, UP0, UPT, UR8, 0x240, URZ ;  /* 0x0000024008087890 */ /* 0x002fc8000ff1e0ff */
[----:B------:R-:W-:-:S09]  /*2f30*/  UIADD3.X UR9, UPT, UPT, URZ, UR9, URZ, UP0, !UPT ;  /* 0x00000009ff097290 */ /* 0x000fd200087fe4ff */
[----:B------:R1:W-:Y:S02]  /*2f40*/  UTMASTG.2D [UR4], [UR8] ;  /* 0x00000004080073b5 */ /* 0x0003e40008008000 */
[----:B-1----:R0:W-:Y:S02]  /*2f50*/  UTMACMDFLUSH ;  /* 0x00000000000079b7 */ /* 0x0021e40000000000 */
.L_x_40:
[----:B------:R-:W-:Y:S05]  /*2f60*/  BSYNC.RECONVERGENT B0 ;  /* 0x0000000000007941 */ /* 0x000fea0003800200 */
.L_x_39:
[----:B------:R-:W-:-:S04]  /*2f70*/  DEPBAR.LE SB0, 0x1 ;  /* 0x000080400000791a */ /* 0x000fc80000000000 */
.L_x_38:
[----:B------:R-:W-:Y:S01]  /*2f80*/  BAR.SYNC.DEFER_BLOCKING 0x8, 0x80 ;  /* 0x0202000000007b1d */ /* 0x000fe20000010000 */
[C---:B------:R-:W-:Y:S02]  /*2f90*/  IMAD R38, R53.reuse, 0x2000, R30 ;  /* 0x0000200035267824 */ /* 0x040fe400078e021e */
[----:B------:R-:W-:Y:S02]  /*2fa0*/  IMAD R48, R53, 0x2000, R0 ;  /* 0x0000200035307824 */ /* 0x000fe400078e0200 */
[----:B------:R-:W-:Y:S01]  /*2fb0*/  IMAD R38, R29, 0x80, R38 ;  /* 0x000000801d267824 */ /* 0x000fe200078e0226 */
[----:B--2---:R-:W1:Y:S03]  /*2fc0*/  LDTM.x8 R12, tmem[UR7+0x40] ;  /* 0x00004007000c79ee */ /* 0x004e6600081c0000 */
[----:B------:R-:W-:-:S04]  /*2fd0*/  IMAD R49, R25, 0x10, R38 ;  /* 0x0000001019317824 */ /* 0x000fc800078e0226 */
[----:B------:R-:W-:Y:S01]  /*2fe0*/  IMAD.IADD R49, R0, 0x1, R49 ;  /* 0x0000000100317824 */ /* 0x000fe200078e0231 */
[----:B------:R-:W-:Y:S01]  /*2ff0*/  NOP ;  /* 0x0000000000007918 */ /* 0x000fe20000000000 */
[----:B-1----:R-:W1:Y:S01]  /*3000*/  LDTM.x8 R4, tmem[UR7+0x48] ;  /* 0x00004807000479ee */ /* 0x002e6200081c0000 */
[----:B------:R-:W-:Y:S01]  /*3010*/  F2FP.BF16.F32.PACK_AB R44, R13, R12 ;  /* 0x0000000c0d2c723e */ /* 0x000fe200000010ff */
[----:B------:R-:W-:Y:S01]  /*3020*/  IMAD R13, R28, 0x10, R38 ;  /* 0x000000101c0d7824 */ /* 0x000fe200078e0226 */
[----:B------:R-:W-:Y:S02]  /*3030*/  F2FP.BF16.F32.PACK_AB R45, R15, R14 ;  /* 0x0000000e0f2d723e */ /* 0x000fe400000010ff */
[----:B------:R-:W-:Y:S01]  /*3040*/  F2FP.BF16.F32.PACK_AB R46, R17, R16 ;  /* 0x00000010112e723e */ /* 0x000fe200000010ff */
[----:B------:R-:W-:Y:S01]  /*3050*/  IMAD.IADD R36, R0, 0x1, R13 ;  /* 0x0000000100247824 */ /* 0x000fe200078e020d */
[----:B------:R-:W-:-:S05]  /*3060*/  F2FP.BF16.F32.PACK_AB R47, R19, R18 ;  /* 0x00000012132f723e */ /* 0x000fca00000010ff */
[----:B------:R2:W-:Y:S01]  /*3070*/  STS.128 [R36], R44 ;  /* 0x0000002c24007388 */ /* 0x0005e20000000c00 */
        /* <DEDUP_REMOVED lines=11> */
[----:B------:R-:W-:Y:S02]  /*3130*/  F2FP.BF16.F32.PACK_AB R12, R13, R12 ;  /* 0x0000000c0d0c723e */ /* 0x000fe400000010ff */
[----:B------:R-:W-:Y:S02]  /*3140*/  F2FP.BF16.F32.PACK_AB R13, R15, R14 ;  /* 0x0000000e0f0d723e */ /* 0x000fe400000010ff */
[----:B------:R-:W-:Y:S01]  /*3150*/  F2FP.BF16.F32.PACK_AB R14, R17, R16 ;  /* 0x00000010110e723e */ /* 0x000fe200000010ff */
[----:B------:R-:W-:Y:S01]  /*3160*/  IMAD R17, R26, 0x10, R38 ;  /* 0x000000101a117824 */ /* 0x000fe200078e0226 */
[----:B------:R-:W-:-:S03]  /*3170*/  F2FP.BF16.F32.PACK_AB R15, R19, R18 ;  /* 0x00000012130f723e */ /* 0x000fc600000010ff */
[----:B------:R-:W-:-:S05]  /*3180*/  IMAD.IADD R38, R0, 0x1, R17 ;  /* 0x0000000100267824 */ /* 0x000fca00078e0211 */
        /* <DEDUP_REMOVED lines=23> */
.L_x_43:
[----:B------:R-:W-:Y:S05]  /*3300*/  BSYNC.RECONVERGENT B0 ;  /* 0x0000000000007941 */ /* 0x000fea0003800200 */
.L_x_42:
[----:B------:R-:W-:-:S04]  /*3310*/  DEPBAR.LE SB0, 0x1 ;  /* 0x000080400000791a */ /* 0x000fc80000000000 */
.L_x_41:
[----:B------:R-:W-:Y:S06]  /*3320*/  BAR.SYNC.DEFER_BLOCKING 0x8, 0x80 ;  /* 0x0202000000007b1d */ /* 0x000fec0000010000 */
[----:B--2---:R-:W1:Y:S01]  /*3330*/  LDTM.x8 R12, tmem[UR7+0x60] ;  /* 0x00006007000c79ee */ /* 0x004e6200081c0000 */
[----:B------:R-:W-:Y:S01]  /*3340*/  NOP ;  /* 0x0000000000007918 */ /* 0x000fe20000000000 */
[----:B-1----:R-:W1:Y:S01]  /*3350*/  LDTM.x8 R4, tmem[UR7+0x68] ;  /* 0x00006807000479ee */ /* 0x002e6200081c0000 */
[----:B------:R-:W-:Y:S02]  /*3360*/  F2FP.BF16.F32.PACK_AB R44, R13, R12 ;  /* 0x0000000c0d2c723e */ /* 0x000fe400000010ff */
[----:B------:R-:W-:-:S02]  /*3370*/  F2FP.BF16.F32.PACK_AB R45, R15, R14 ;  /* 0x0000000e0f2d723e */ /* 0x000fc400000010ff */
        /* <DEDUP_REMOVED lines=39> */
.L_x_46:
[----:B------:R-:W-:Y:S05]  /*35f0*/  BSYNC.RECONVERGENT B0 ;  /* 0x0000000000007941 */ /* 0x000fea0003800200 */
.L_x_45:
[----:B------:R-:W-:-:S04]  /*3600*/  DEPBAR.LE SB0, 0x1 ;  /* 0x000080400000791a */ /* 0x000fc80000000000 */
.L_x_44:
        /* <DEDUP_REMOVED lines=45> */
.L_x_49:
[----:B------:R-:W-:Y:S05]  /*38e0*/  BSYNC.RECONVERGENT B0 ;  /* 0x0000000000007941 */ /* 0x000fea0003800200 */
.L_x_48:
[----:B------:R-:W-:-:S04]  /*38f0*/  DEPBAR.LE SB0, 0x1 ;  /* 0x000080400000791a */ /* 0x000fc80000000000 */
.L_x_47:
        /* <DEDUP_REMOVED lines=45> */
.L_x_52:
[----:B------:R-:W-:Y:S05]  /*3bd0*/  BSYNC.RECONVERGENT B0 ;  /* 0x0000000000007941 */ /* 0x000fea0003800200 */
.L_x_51:
[----:B------:R-:W-:-:S04]  /*3be0*/  DEPBAR.LE SB0, 0x1 ;  /* 0x000080400000791a */ /* 0x000fc80000000000 */
.L_x_50:
[----:B------:R-:W-:Y:S01]  /*3bf0*/  BAR.SYNC.DEFER_BLOCKING 0x8, 0x80 ;  /* 0x0202000000007b1d */ /* 0x000fe20000010000 */
[----:B------:R-:W-:-:S05]  /*3c00*/  VIADD R2, R2, 0x31870 ;  /* 0x0003187002027836 */ /* 0x000fca0000000000 */
[----:B------:R-:W-:Y:S01]  /*3c10*/  PRMT R2, RZ, 0x654, R2 ;  /* 0x00000654ff027816 */ /* 0x000fe20000000002 */
[----:B--2---:R-:W1:Y:S01]  /*3c20*/  LDTM.x8 R12, tmem[UR7+0xc0] ;  /* 0x0000c007000c79ee */ /* 0x004e6200081c0000 */
        /* <DEDUP_REMOVED lines=27> */
[----:B------:R-:W-:Y:S01]  /*3de0*/  NOP ;  /* 0x0000000000007918 */ /* 0x000fe20000000000 */
[----:B------:R2:W-:Y:S01]  /*3df0*/  SYNCS.ARRIVE.TRANS64.RED.A1T0 RZ, [R2+URZ], RZ ;  /* 0x000000ff02ff79a7 */ /* 0x0005e200081004ff */
        /* <DEDUP_REMOVED lines=16> */
.L_x_54:
[----:B------:R-:W-:Y:S05]  /*3f00*/  BSYNC.RECONVERGENT B0 ;  /* 0x0000000000007941 */ /* 0x000fea0003800200 */
.L_x_53:
[----:B------:R-:W-:Y:S02]  /*3f10*/  IADD3 R24, PT, PT, R24, 0x94, RZ ;  /* 0x0000009418187810 */ /* 0x000fe40007ffe0ff */
[----:B------:R-:W-:Y:S01]  /*3f20*/  IADD3 R31, PT, PT, R31, 0x94, RZ ;  /* 0x000000941f1f7810 */ /* 0x000fe20007ffe0ff */
[----:B------:R-:W-:Y:S06]  /*3f30*/  @P0 BRA `(.L_x_55) ;  /* 0xffffffe400800947 */ /* 0x000fec000383ffff */
.L_x_32:
[----:B------:R-:W-:-:S13]  /*3f40*/  ISETP.NE.AND P0, PT, R3, 0x3, PT ;  /* 0x000000030300780c */ /* 0x000fda0003f05270 */
[----:B------:R-:W-:Y:S05]  /*3f50*/  @P0 EXIT ;  /* 0x000000000000094d */ /* 0x000fea0003800000 */
[----:B------:R-:W-:Y:S05]  /*3f60*/  WARPSYNC.ALL ;  /* 0x0000000000007948 */ /* 0x000fea0003800000 */
[----:B------:R-:W-:Y:S01]  /*3f70*/  NOP ;  /* 0x0000000000007918 */ /* 0x000fe20000000000 */
[----:B------:R-:W1:Y:S01]  /*3f80*/  S2UR UR5, SR_CgaCtaId ;  /* 0x00000000000579c3 */ /* 0x000e620000008800 */
[----:B------:R-:W-:Y:S02]  /*3f90*/  UMOV UR4, 0x50 ;  /* 0x0000005000047882 */ /* 0x000fe40000000000 */
[----:B-1----:R-:W-:-:S09]  /*3fa0*/  ULEA UR5, UR5, UR4, 0x18 ;  /* 0x0000000405057291 */ /* 0x002fd2000f8ec0ff */
[----:B--2---:R-:W1:Y:S02]  /*3fb0*/  LDS R2, [UR5] ;  /* 0x00000005ff027984 */ /* 0x004e640008000800 */
[----:B-1----:R-:W-:-:S04]  /*3fc0*/  LOP3.LUT R0, R2, 0xffff, RZ, 0xc0, !PT ;  /* 0x0000ffff02007812 */ /* 0x002fc800078ec0ff */
[----:B------:R-:W-:-:S13]  /*3fd0*/  ISETP.NE.AND P0, PT, R0, 0xffff, PT ;  /* 0x0000ffff0000780c */ /* 0x000fda0003f05270 */
[----:B------:R-:W-:Y:S05]  /*3fe0*/  @P0 BRA `(.L_x_56) ;  /* 0x0000000000480947 */ /* 0x000fea0003800000 */
[----:B------:R-:W-:-:S04]  /*3ff0*/  SHF.R.U32.HI R0, RZ, 0x10, R2 ;  /* 0x00000010ff007819 */ /* 0x000fc80000011602 */
[----:B------:R-:W-:-:S04]  /*4000*/  LOP3.LUT R0, R0, 0x1, RZ, 0xc0, !PT ;  /* 0x0000000100007812 */ /* 0x000fc800078ec0ff */
[----:B------:R-:W-:-:S13]  /*4010*/  ISETP.NE.AND P0, PT, R0, 0x1, PT ;  /* 0x000000010000780c */ /* 0x000fda0003f05270 */
[----:B------:R-:W-:Y:S05]  /*4020*/  @P0 BRA `(.L_x_57) ;  /* 0x00000000002c0947 */ /* 0x000fea0003800000 */
[----:B------:R-:W1:Y:S01]  /*4030*/  S2R R0, SR_LANEID ;  /* 0x0000000000007919 */ /* 0x000e620000000000 */
[----:B------:R-:W-:Y:S01]  /*4040*/  IMAD.MOV.U32 R2, RZ, RZ, -0x20000 ;  /* 0xfffe0000ff027424 */ /* 0x000fe200078e00ff */
[----:B------:R-:W-:Y:S02]  /*4050*/  VOTEU.ANY UR6, UPT, PT ;  /* 0x0000000000067886 */ /* 0x000fe400038e0100 */
[----:B------:R-:W-:Y:S01]  /*4060*/  UFLO.U32 UR6, UR6 ;  /* 0x00000006000672bd */ /* 0x000fe200080e0000 */
[----:B------:R-:W2:Y:S05]  /*4070*/  REDUX UR4, R2 ;  /* 0x00000000020473c4 */ /* 0x000eaa0000000000 */
[----:B-1----:R-:W-:-:S02]  /*4080*/  ISETP.EQ.U32.AND P0, PT, R0, UR6, PT ;  /* 0x0000000600007c0c */ /* 0x002fc4000bf02070 */
[----:B--2---:R-:W-:Y:S01]  /*4090*/  MOV R0, UR4 ;  /* 0x0000000400007c02 */ /* 0x004fe20008000f00 */
[----:B------:R-:W-:-:S05]  /*40a0*/  UMOV UR4, 0xfffe0000 ;  /* 0xfffe000000047882 */ /* 0x000fca0000000000 */
[----:B------:R1:W-:Y:S05]  /*40b0*/  UTCATOMSWS.AND URZ, UR4 ;  /* 0x0000000400ff79e3 */ /* 0x0003ea0008000000 */
[----:B------:R1:W-:Y:S01]  /*40c0*/  @P0 ATOMS.AND RZ, [UR5], R0 ;  /* 0x00000000ffff098c */ /* 0x0003e2000a800005 */
[----:B------:R-:W-:Y:S05]  /*40d0*/  BRA `(.L_x_58) ;  /* 0x0000000000147947 */ /* 0x000fea0003800000 */
.L_x_57:
[----:B------:R-:W-:Y:S02]  /*40e0*/  MOV R2, 0x4100 ;  /* 0x0000410000027802 */ /* 0x000fe40000000f00 */
[----:B------:R-:W-:Y:S05]  /*40f0*/  CALL.REL.NOINC `($__internal_0_$__cuda_sm10x_tcgen05_guardrail_trap_col_being_dealloced_not_returned_by_alloc) ;  /* 0x00000004000c7944 */ /* 0x000fea0003c00000 */
[----:B------:R-:W-:Y:S05]  /*4100*/  BRA `(.L_x_58) ;  /* 0x0000000000087947 */ /* 0x000fea0003800000 */
.L_x_56:
[----:B------:R-:W-:Y:S02]  /*4110*/  MOV R2, 0x4130 ;  /* 0x0000413000027802 */ /* 0x000fe40000000f00 */
[----:B------:R-:W-:Y:S05]  /*4120*/  CALL.REL.NOINC `($__internal_2_$__cuda_sm10x_tcgen05_guardrail_trap_unallocated_columns_being_dealloced) ;  /* 0x0000000400187944 */ /* 0x000fea0003c00000 */
.L_x_58:
[----:B------:R-:W-:Y:S01]  /*4130*/  NOP ;  /* 0x0000000000007918 */ /* 0x000fe20000000000 */
[----:B-1----:R-:W-:Y:S05]  /*4140*/  EXIT ;  /* 0x000000000000794d */ /* 0x002fea0003800000 */
.L_x_14:
[----:B------:R-:W-:-:S07]  /*4150*/  MOV R4, R5 ;  /* 0x0000000500047202 */ /* 0x000fce0000000f00 */
.L_x_59:
[----:B-1----:R1:W2:Y:S02]  /*4160*/  SYNCS.PHASECHK.TRANS64.TRYWAIT P0, [R2+URZ+0x31800], R5 ;  /* 0x03180005020075a7 */ /* 0x0022a400080011ff */
[----:B--2---:R-:W-:Y:S05]  /*4170*/  @!P0 NANOSLEEP.SYNCS 0x989680 ;  /* 0x009896800000895d */ /* 0x004fea0003900000 */
[----:B------:R-:W2:Y:S02]  /*4180*/  @!P0 SYNCS.PHASECHK.TRANS64 P0, [R2+URZ+0x31800], R5 ;  /* 0x03180005020085a7 */ /* 0x000ea400080010ff */
[----:B--2---:R-:W-:Y:S05]  /*4190*/  @!P0 BRA `(.L_x_59) ;  /* 0xfffffffc00f08947 */ /* 0x004fea000383ffff */
[----:B------:R-:W-:Y:S05]  /*41a0*/  BRA `(.L_x_60) ;  /* 0xffffffc800287947 */ /* 0x000fea000383ffff */
.L_x_18:
[----:B------:R-:W-:Y:S02]  /*41b0*/  MOV R8, UR10 ;  /* 0x0000000a00087c02 */ /* 0x000fe40008000f00 */
[----:B------:R-:W-:Y:S02]  /*41c0*/  MOV R9, UR10 ;  /* 0x0000000a00097c02 */ /* 0x000fe40008000f00 */
[----:B------:R-:W-:-:S07]  /*41d0*/  MOV R0, UR9 ;  /* 0x0000000900007c02 */ /* 0x000fce0008000f00 */
.L_x_61:
[----:B-1----:R1:W2:Y:S02]  /*41e0*/  SYNCS.PHASECHK.TRANS64.TRYWAIT P0, [R0+URZ+0x31870], R9 ;  /* 0x03187009000075a7 */ /* 0x0022a400080011ff */
[----:B--2---:R-:W-:Y:S05]  /*41f0*/  @!P0 NANOSLEEP.SYNCS 0x989680 ;  /* 0x009896800000895d */ /* 0x004fea0003900000 */
[----:B------:R-:W2:Y:S02]  /*4200*/  @!P0 SYNCS.PHASECHK.TRANS64 P0, [R0+URZ+0x31870], R9 ;  /* 0x03187009000085a7 */ /* 0x000ea400080010ff */
[----:B--2---:R-:W-:Y:S05]  /*4210*/  @!P0 BRA `(.L_x_61) ;  /* 0xfffffffc00f08947 */ /* 0x004fea000383ffff */
[----:B------:R-:W-:Y:S05]  /*4220*/  BRA `(.L_x_62) ;  /* 0xffffffcc00b87947 */ /* 0x000fea000383ffff */
.L_x_19:
[----:B------:R-:W-:Y:S02]  /*4230*/  MOV R2, UR10 ;  /* 0x0000000a00027c02 */ /* 0x000fe40008000f00 */
[----:B------:R-:W-:Y:S07]  /*4240*/  MOV R8, R9 ;  /* 0x0000000900087202 */ /* 0x000fee0000000f00 */
.L_x_63:
[----:B-1----:R1:W2:Y:S02]  /*4250*/  SYNCS.PHASECHK.TRANS64.TRYWAIT P0, [R2+URZ+0x31840], R9 ;  /* 0x03184009020075a7 */ /* 0x0022a400080011ff */
[----:B--2---:R-:W-:Y:S05]  /*4260*/  @!P0 NANOSLEEP.SYNCS 0x989680 ;  /* 0x009896800000895d */ /* 0x004fea0003900000 */
[----:B------:R-:W2:Y:S02]  /*4270*/  @!P0 SYNCS.PHASECHK.TRANS64 P0, [R2+URZ+0x31840], R9 ;  /* 0x03184009020085a7 */ /* 0x000ea400080010ff */
[----:B--2---:R-:W-:Y:S05]  /*4280*/  @!P0 BRA `(.L_x_63) ;  /* 0xfffffffc00f08947 */ /* 0x004fea000383ffff */
[----:B------:R-:W-:Y:S05]  /*4290*/  BRA `(.L_x_64) ;  /* 0xffffffcc00bc7947 */ /* 0x000fea000383ffff */
.L_x_21:
[----:B------:R-:W-:Y:S02]  /*42a0*/  MOV R2, UR13 ;  /* 0x0000000d00027c02 */ /* 0x000fe40008000f00 */
[----:B------:R-:W-:Y:S07]  /*42b0*/  MOV R8, R9 ;  /* 0x0000000900087202 */ /* 0x000fee0000000f00 */
.L_x_65:
[----:B-1----:R1:W2:Y:S02]  /*42c0*/  SYNCS.PHASECHK.TRANS64.TRYWAIT P0, [R2+URZ+0x31840], R9 ;  /* 0x03184009020075a7 */ /* 0x0022a400080011ff */
[----:B--2---:R-:W-:Y:S05]  /*42d0*/  @!P0 NANOSLEEP.SYNCS 0x989680 ;  /* 0x009896800000895d */ /* 0x004fea0003900000 */
[----:B------:R-:W2:Y:S02]  /*42e0*/  @!P0 SYNCS.PHASECHK.TRANS64 P0, [R2+URZ+0x31840], R9 ;  /* 0x03184009020085a7 */ /* 0x000ea400080010ff */
[----:B--2---:R-:W-:Y:S05]  /*42f0*/  @!P0 BRA `(.L_x_65) ;  /* 0xfffffffc00f08947 */ /* 0x004fea000383ffff */
[----:B------:R-:W-:Y:S05]  /*4300*/  BRA `(.L_x_66) ;  /* 0xffffffd000947947 */ /* 0x000fea000383ffff */
.L_x_25:
[----:B------:R-:W-:Y:S04]  /*4310*/  SHF.L.U32 R18, R13, 0x1f, RZ ;  /* 0x0000001f0d127819 */ /* 0x000fe800000006ff */
[----:B------:R-:W-:Y:S07]  /*4320*/  MOV R19, R18 ;  /* 0x0000001200137202 */ /* 0x000fee0000000f00 */
.L_x_67:
[----:B-1----:R1:W2:Y:S02]  /*4330*/  SYNCS.PHASECHK.TRANS64.TRYWAIT P0, [R8+URZ+0x31820], R19 ;  /* 0x03182013080075a7 */ /* 0x0022a400080011ff */
[----:B--2---:R-:W-:Y:S05]  /*4340*/  @!P0 NANOSLEEP.SYNCS 0x989680 ;  /* 0x009896800000895d */ /* 0x004fea0003900000 */
[----:B------:R-:W2:Y:S02]  /*4350*/  @!P0 SYNCS.PHASECHK.TRANS64 P0, [R8+URZ+0x31820], R19 ;  /* 0x03182013080085a7 */ /* 0x000ea400080010ff */
[----:B--2---:R-:W-:Y:S05]  /*4360*/  @!P0 BRA `(.L_x_67) ;  /* 0xfffffffc00f08947 */ /* 0x004fea000383ffff */
[----:B------:R-:W-:Y:S05]  /*4370*/  BRA `(.L_x_68) ;  /* 0xffffffd400fc7947 */ /* 0x000fea000383ffff */
.L_x_26:
[-C--:B------:R-:W-:Y:S02]  /*4380*/  MOV R26, R15.reuse ;  /* 0x0000000f001a7202 */ /* 0x080fe40000000f00 */
[----:B------:R-:W-:Y:S07]  /*4390*/  MOV R27, R15 ;  /* 0x0000000f001b7202 */ /* 0x000fee0000000f00 */
.L_x_69:
[----:B-1----:R1:W2:Y:S02]  /*43a0*/  SYNCS.PHASECHK.TRANS64.TRYWAIT P0, [R8+URZ+0x31828], R27 ;  /* 0x0318281b080075a7 */ /* 0x0022a400080011ff */
[----:B--2---:R-:W-:Y:S05]  /*43b0*/  @!P0 NANOSLEEP.SYNCS 0x989680 ;  /* 0x009896800000895d */ /* 0x004fea0003900000 */
[----:B------:R-:W2:Y:S02]  /*43c0*/  @!P0 SYNCS.PHASECHK.TRANS64 P0, [R8+URZ+0x31828], R27 ;  /* 0x0318281b080085a7 */ /* 0x000ea400080010ff */
[----:B--2---:R-:W-:Y:S05]  /*43d0*/  @!P0 BRA `(.L_x_69) ;  /* 0xfffffffc00f08947 */ /* 0x004fea000383ffff */
[----:B------:R-:W-:Y:S05]  /*43e0*/  BRA `(.L_x_70) ;  /* 0xffffffd800b07947 */ /* 0x000fea000383ffff */
.L_x_27:
[-C--:B------:R-:W-:Y:S02]  /*43f0*/  MOV R26, R15.reuse ;  /* 0x0000000f001a7202 */ /* 0x080fe40000000f00 */
[----:B-1----:R-:W-:Y:S07]  /*4400*/  MOV R27, R15 ;  /* 0x0000000f001b7202 */ /* 0x002fee0000000f00 */
.L_x_71:
[----:B-1----:R1:W2:Y:S02]  /*4410*/  SYNCS.PHASECHK.TRANS64.TRYWAIT P0, [R8+URZ+0x31830], R27 ;  /* 0x0318301b080075a7 */ /* 0x0022a400080011ff */
[----:B--2---:R-:W-:Y:S05]  /*4420*/  @!P0 NANOSLEEP.SYNCS 0x989680 ;  /* 0x009896800000895d */ /* 0x004fea0003900000 */
[----:B------:R-:W2:Y:S02]  /*4430*/  @!P0 SYNCS.PHASECHK.TRANS64 P0, [R8+URZ+0x31830], R27 ;  /* 0x0318301b080085a7 */ /* 0x000ea400080010ff */
[----:B--2---:R-:W-:Y:S05]  /*4440*/  @!P0 BRA `(.L_x_71) ;  /* 0xfffffffc00f08947 */ /* 0x004fea000383ffff */
[----:B------:R-:W-:Y:S05]  /*4450*/  BRA `(.L_x_72) ;  /* 0xffffffd800ec7947 */ /* 0x000fea000383ffff */
.L_x_28:
[-C--:B------:R-:W-:Y:S02]  /*4460*/  MOV R26, R15.reuse ;  /* 0x0000000f001a7202 */ /* 0x080fe40000000f00 */
[----:B-1----:R-:W-:Y:S07]  /*4470*/  MOV R27, R15 ;  /* 0x0000000f001b7202 */ /* 0x002fee0000000f00 */
.L_x_73:
[----:B-1----:R1:W2:Y:S02]  /*4480*/  SYNCS.PHASECHK.TRANS64.TRYWAIT P0, [R8+URZ+0x31838], R27 ;  /* 0x0318381b080075a7 */ /* 0x0022a400080011ff */
[----:B--2---:R-:W-:Y:S05]  /*4490*/  @!P0 NANOSLEEP.SYNCS 0x989680 ;  /* 0x009896800000895d */ /* 0x004fea0003900000 */
[----:B------:R-:W2:Y:S02]  /*44a0*/  @!P0 SYNCS.PHASECHK.TRANS64 P0, [R8+URZ+0x31838], R27 ;  /* 0x0318381b080085a7 */ /* 0x000ea400080010ff */
[----:B--2---:R-:W-:Y:S05]  /*44b0*/  @!P0 BRA `(.L_x_73) ;  /* 0xfffffffc00f08947 */ /* 0x004fea000383ffff */
[----:B------:R-:W-:Y:S05]  /*44c0*/  BRA `(.L_x_74) ;  /* 0xffffffdc00247947 */ /* 0x000fea000383ffff */
.L_x_33:
[----:B------:R-:W-:-:S07]  /*44d0*/  MOV R6, R7 ;  /* 0x0000000700067202 */ /* 0x000fce0000000f00 */
.L_x_75:
[----:B-1----:R1:W2:Y:S02]  /*44e0*/  SYNCS.PHASECHK.TRANS64.TRYWAIT P2, [R2+URZ+0x31860], R7 ;  /* 0x03186007020075a7 */ /* 0x0022a400080411ff */
[----:B--2---:R-:W-:Y:S05]  /*44f0*/  @!P2 NANOSLEEP.SYNCS 0x989680 ;  /* 0x009896800000a95d */ /* 0x004fea0003900000 */
[----:B------:R-:W2:Y:S02]  /*4500*/  @!P2 SYNCS.PHASECHK.TRANS64 P2, [R2+URZ+0x31860], R7 ;  /* 0x031860070200a5a7 */ /* 0x000ea400080410ff */
[----:B--2---:R-:W-:Y:S05]  /*4510*/  @!P2 BRA `(.L_x_75) ;  /* 0xfffffffc00f0a947 */ /* 0x004fea000383ffff */
[----:B------:R-:W-:Y:S05]  /*4520*/  BRA `(.L_x_76) ;  /* 0xffffffe000547947 */ /* 0x000fea000383ffff */
        .weak           $__internal_0_$__cuda_sm10x_tcgen05_guardrail_trap_col_being_dealloced_not_returned_by_alloc
        .type           $__internal_0_$__cuda_sm10x_tcgen05_guardrail_trap_col_being_dealloced_not_returned_by_alloc,@function
        .size           $__internal_0_$__cuda_sm10x_tcgen05_guardrail_trap_col_being_dealloced_not_returned_by_alloc,($__internal_1_$__cuda_sm10x_tcgen05_guardrail_trap_phase_invalid_during_alloc - $__internal_0_$__cuda_sm10x_tcgen05_guardrail_trap_col_being_dealloced_not_returned_by_alloc)
$__internal_0_$__cuda_sm10x_tcgen05_guardrail_trap_col_being_dealloced_not_returned_by_alloc:
[----:B------:R-:W-:Y:S05]  /*4530*/  BPT.TRAP 0x1 ;  /* 0x000000040000795c */ /* 0x000fea0000300000 */
[----:B------:R-:W-:-:S04]  /*4540*/  HFMA2 R3, -RZ, RZ, 0, 0 ;  /* 0x00000000ff037431 */ /* 0x000fc800000001ff */
[----:B------:R-:W-:Y:S05]  /*4550*/  RET.REL.NODEC R2 `(_ZN9deep_gemm24sm100_fp8_gemm_1d1d_implILN4cute4UMMA5MajorE0ELS3_0ELj0ELj4096ELj7168ELj128ELj224ELj128ELj64ELj128ELj128ELj64ELj4ELj128ELj128ELj1ELb0ELj148ELNS_8GemmTypeE1ELb0EN7cutlass10bfloat16_tENS_16EpilogueIdentityEEEvPijjj14CUtensorMap_stS9_S9_S9_S9_) ;  /* 0xffffffb802a87950 */ /* 0x000fea0003c3ffff */
        .weak           $__internal_1_$__cuda_sm10x_tcgen05_guardrail_trap_phase_invalid_during_alloc
        .type           $__internal_1_$__cuda_sm10x_tcgen05_guardrail_trap_phase_invalid_during_alloc,@function
        .size           $__internal_1_$__cuda_sm10x_tcgen05_guardrail_trap_phase_invalid_during_alloc,($__internal_2_$__cuda_sm10x_tcgen05_guardrail_trap_unallocated_columns_being_dealloced - $__internal_1_$__cuda_sm10x_tcgen05_guardrail_trap_phase_invalid_during_alloc)
$__internal_1_$__cuda_sm10x_tcgen05_guardrail_trap_phase_invalid_during_alloc:
[----:B------:R-:W-:Y:S05]  /*4560*/  BPT.TRAP 0x1 ;  /* 0x000000040000795c */ /* 0x000fea0000300000 */
[----:B------:R-:W-:-:S04]  /*4570*/  MOV R5, 0x0 ;  /* 0x0000000000057802 */ /* 0x000fc80000000f00 */
[----:B------:R-:W-:Y:S05]  /*4580*/  RET.REL.NODEC R4 `(_ZN9deep_gemm24sm100_fp8_gemm_1d1d_implILN4cute4UMMA5MajorE0ELS3_0ELj0ELj4096ELj7168ELj128ELj224ELj128ELj64ELj128ELj128ELj64ELj4ELj128ELj128ELj1ELb0ELj148ELNS_8GemmTypeE1ELb0EN7cutlass10bfloat16_tENS_16EpilogueIdentityEEEvPijjj14CUtensorMap_stS9_S9_S9_S9_) ;  /* 0xffffffb8049c7950 */ /* 0x000fea0003c3ffff */
        .weak           $__internal_2_$__cuda_sm10x_tcgen05_guardrail_trap_unallocated_columns_being_dealloced
        .type           $__internal_2_$__cuda_sm10x_tcgen05_guardrail_trap_unallocated_columns_being_dealloced,@function
        .size           $__internal_2_$__cuda_sm10x_tcgen05_guardrail_trap_unallocated_columns_being_dealloced,($__internal_3_$__cuda_sm20_div_u16 - $__internal_2_$__cuda_sm10x_tcgen05_guardrail_trap_unallocated_columns_being_dealloced)
$__internal_2_$__cuda_sm10x_tcgen05_guardrail_trap_unallocated_columns_being_dealloced:
[----:B------:R-:W-:Y:S05]  /*4590*/  BPT.TRAP 0x1 ;  /* 0x000000040000795c */ /* 0x000fea0000300000 */
[----:B------:R-:W-:-:S04]  /*45a0*/  HFMA2 R3, -RZ, RZ, 0, 0 ;  /* 0x00000000ff037431 */ /* 0x000fc800000001ff */
[----:B------:R-:W-:Y:S05]  /*45b0*/  RET.REL.NODEC R2 `(_ZN9deep_gemm24sm100_fp8_gemm_1d1d_implILN4cute4UMMA5MajorE0ELS3_0ELj0ELj4096ELj7168ELj128ELj224ELj128ELj64ELj128ELj128ELj64ELj4ELj128ELj128ELj1ELb0ELj148ELNS_8GemmTypeE1ELb0EN7cutlass10bfloat16_tENS_16EpilogueIdentityEEEvPijjj14CUtensorMap_stS9_S9_S9_S9_) ;  /* 0xffffffb802907950 */ /* 0x000fea0003c3ffff */
        .weak           $__internal_3_$__cuda_sm20_div_u16
        .type           $__internal_3_$__cuda_sm20_div_u16,@function
        .size           $__internal_3_$__cuda_sm20_div_u16,(.L_x_81 - $__internal_3_$__cuda_sm20_div_u16)
$__internal_3_$__cuda_sm20_div_u16:
[----:B------:R-:W1:Y:S01]  /*45c0*/  I2F.U16 R9, R35 ;  /* 0x0000002300097306 */ /* 0x000e620000101000 */
[----:B------:R-:W-:-:S07]  /*45d0*/  IMAD.MOV.U32 R5, RZ, RZ, 0x4b800000 ;  /* 0x4b800000ff057424 */ /* 0x000fce00078e00ff */
[----:B------:R-:W-:Y:S01]  /*45e0*/  I2F.U16.RZ R8, R8 ;  /* 0x0000000800087306 */ /* 0x000fe2000010d000 */
[C---:B-1----:R-:W-:Y:S02]  /*45f0*/  FSETP.GEU.AND P1, PT, |R9|.reuse, 1.175494350822287508e-38, PT ;  /* 0x008000000900780b */ /* 0x042fe40003f2e200 */
[----:B------:R-:W-:Y:S02]  /*4600*/  FSETP.GT.AND P2, PT, |R9|, 8.50705917302346158658e+37, PT ;  /* 0x7e8000000900780b */ /* 0x000fe40003f44200 */
[----:B------:R-:W-:Y:S02]  /*4610*/  FSEL R5, R5, 1, !P1 ;  /* 0x3f80000005057808 */ /* 0x000fe40004800000 */
[----:B------:R-:W-:Y:S02]  /*4620*/  ISETP.NE.U32.AND P1, PT, R35, RZ, PT ;  /* 0x000000ff2300720c */ /* 0x000fe40003f25070 */
[----:B------:R-:W-:-:S05]  /*4630*/  FSEL R10, R5, 0.25, !P2 ;  /* 0x3e800000050a7808 */ /* 0x000fca0005000000 */
[----:B------:R-:W-:-:S06]  /*4640*/  FMUL R5, R9, R10 ;  /* 0x0000000a09057220 */ /* 0x000fcc0000400000 */
[----:B------:R-:W1:Y:S02]  /*4650*/  MUFU.RCP R5, R5 ;  /* 0x0000000500057308 */ /* 0x000e640000001000 */
[----:B-1----:R-:W-:Y:S01]  /*4660*/  FMUL R9, R10, R5 ;  /* 0x000000050a097220 */ /* 0x002fe20000400000 */
[----:B------:R-:W-:-:S03]  /*4670*/  IMAD.MOV.U32 R5, RZ, RZ, 0x0 ;  /* 0x00000000ff057424 */ /* 0x000fc600078e00ff */
[----:B------:R-:W-:-:S04]  /*4680*/  VIADD R9, R9, 0x2 ;  /* 0x0000000209097836 */ /* 0x000fc80000000000 */
[----:B------:R-:W-:-:S04]  /*4690*/  FMUL.RZ R9, R8, R9 ;  /* 0x0000000908097220 */ /* 0x000fc8000040c000 */
[----:B------:R-:W1:Y:S02]  /*46a0*/  F2I.U32.TRUNC.NTZ R36, R9 ;  /* 0x0000000900247305 */ /* 0x000e64000020f000 */
[----:B-1----:R-:W-:Y:S02]  /*46b0*/  LOP3.LUT R36, R36, 0xffff, RZ, 0xc0, !PT ;  /* 0x0000ffff24247812 */ /* 0x002fe400078ec0ff */
[----:B------:R-:W-:Y:S01]  /*46c0*/  @!P1 MOV R36, 0xffffffff ;  /* 0xffffffff00249802 */ /* 0x000fe20000000f00 */
[----:B------:R-:W-:Y:S06]  /*46d0*/  RET.REL.NODEC R4 `(_ZN9deep_gemm24sm100_fp8_gemm_1d1d_implILN4cute4UMMA5MajorE0ELS3_0ELj0ELj4096ELj7168ELj128ELj224ELj128ELj64ELj128ELj128ELj64ELj4ELj128ELj128ELj1ELb0ELj148ELNS_8GemmTypeE1ELb0EN7cutlass10bfloat16_tENS_16EpilogueIdentityEEEvPijjj14CUtensorMap_stS9_S9_S9_S9_) ;  /* 0xffffffb804487950 */ /* 0x000fec0003c3ffff */
.L_x_77:
[----:B------:R-:W-:-:S00]  /*46e0*/  BRA `(.L_x_77) ;  /* 0xfffffffc00fc7947 */ /* 0x000fc0000383ffff */
[----:B------:R-:W-:-:S00]  /*46f0*/  NOP ;  /* 0x0000000000007918 */ /* 0x000fc00000000000 */
        /* <DEDUP_REMOVED lines=8> */
.L_x_81:


//--------------------- .nv.shared._ZN9deep_gemm24sm100_fp8_gemm_1d1d_implILN4cute4UMMA5MajorE0ELS3_0ELj0ELj4096ELj7168ELj128ELj224ELj128ELj64ELj128ELj128ELj64ELj4ELj128ELj128ELj1ELb0ELj148ELNS_8GemmTypeE1ELb0EN7cutlass10bfloat16_tENS_16EpilogueIdentityEEEvPijjj14CUtensorMap_stS9_S9_S9_S9_ --------------------------
	.section	.nv.shared._ZN9deep_gemm24sm100_fp8_gemm_1d1d_implILN4cute4UMMA5MajorE0ELS3_0ELj0ELj4096ELj7168ELj128ELj224ELj128ELj64ELj128ELj128ELj64ELj4ELj128ELj128ELj1ELb0ELj148ELNS_8GemmTypeE1ELb0EN7cutlass10bfloat16_tENS_16EpilogueIdentityEEEvPijjj14CUtensorMap_stS9_S9_S9_S9_,"aw",@nobits
	.sectionflags	@""
	.align	1024
	.zero		1024


//--------------------- .nv.shared.reserved.0     --------------------------
	.section	.nv.shared.reserved.0,"aw",@nobits
	.align	8
	.weak		__nv_reservedSMEM_offset_0_alias
	.size		__nv_reservedSMEM_offset_0_alias, 0, 64
	.other		__nv_reservedSMEM_offset_0_alias,@"STO_CUDA_RESERVED_SHARED STV_DEFAULT"
__nv_reservedSMEM_offset_0_alias:
	.zero		0
.nv.shared.reserved.0:
	.zero		64
	.weak		__nv_reservedSMEM_allocation_phase
	.type		__nv_reservedSMEM_allocation_phase,@object
	.size		__nv_reservedSMEM_allocation_phase,(.L_0 - __nv_reservedSMEM_allocation_phase)
__nv_reservedSMEM_allocation_phase:
	.zero		1
.L_0:
	.zero		7
	.weak		__nv_reservedSMEM_devtool_atexit_pc
	.type		__nv_reservedSMEM_devtool_atexit_pc,@object
	.size		__nv_reservedSMEM_devtool_atexit_pc,(__nv_reservedSMEM_allocation_mask - __nv_reservedSMEM_devtool_atexit_pc)
__nv_reservedSMEM_devtool_atexit_pc:
	.zero		8
	.weak		__nv_reservedSMEM_allocation_mask
	.type		__nv_reservedSMEM_allocation_mask,@object
	.size		__nv_reservedSMEM_allocation_mask,(.L_2 - __nv_reservedSMEM_allocation_mask)
__nv_reservedSMEM_allocation_mask:
	.zero		4
.L_2:


//--------------------- .nv.global                --------------------------
	.section	.nv.global,"aw",@nobits
.nv.global:
	.type		_ZN47_INTERNAL_3d7b8b7c_9_kernel_cu_39c4e16f_28923084cute1_E,@object
	.size		_ZN47_INTERNAL_3d7b8b7c_9_kernel_cu_39c4e16f_28923084cute1_E,(_ZN47_INTERNAL_3d7b8b7c_9_kernel_cu_39c4e16f_28923084cuda3std3__45__cpo6cbeginE - _ZN47_INTERNAL_3d7b8b7c_9_kernel_cu_39c4e16f_28923084cute1_E)
_ZN47_INTERNAL_3d7b8b7c_9_kernel_cu_39c4e16f_28923084cute1_E:
	.zero		1
	.type		_ZN47_INTERNAL_3d7b8b7c_9_kernel_cu_39c4e16f_28923084cuda3std3__45__cpo6cbeginE,@object
	.size		_ZN47_INTERNAL_3d7b8b7c_9_kernel_cu_39c4e16f_28923084cuda3std3__45__cpo6cbeginE,(_ZN47_INTERNAL_3d7b8b7c_9_kernel_cu_39c4e16f_28923084cuda3std3__48in_placeE - _ZN47_INTERNAL_3d7b8b7c_9_kernel_cu_39c4e16f_28923084cuda3std3__45__cpo6cbeginE)
_ZN47_INTERNAL_3d7b8b7c_9_kernel_cu_39c4e16f_28923084cuda3std3__45__cpo6cbeginE:
	.zero		1
	.type		_ZN47_INTERNAL_3d7b8b7c_9_kernel_cu_39c4e16f_28923084cuda3std3__48in_placeE,@object
	.size		_ZN47_INTERNAL_3d7b8b7c_9_kernel_cu_39c4e16f_28923084cuda3std3__48in_placeE,(_ZN47_INTERNAL_3d7b8b7c_9_kernel_cu_39c4e16f_28923084cuda3std6ranges3__45__cpo9iter_moveE - _ZN47_INTERNAL_3d7b8b7c_9_kernel_cu_39c4e16f_28923084cuda3std3__48in_placeE)
_ZN47_INTERNAL_3d7b8b7c_9_kernel_cu_39c4e16f_28923084cuda3std3__48in_placeE:
	.zero		1
	.type		_ZN47_INTERNAL_3d7b8b7c_9_kernel_cu_39c4e16f_28923084cuda3std6ranges3__45__cpo9iter_moveE,@object
	.size		_ZN47_INTERNAL_3d7b8b7c_9_kernel_cu_39c4e16f_28923084cuda3std6ranges3__45__cpo9iter_moveE,(_ZN47_INTERNAL_3d7b8b7c_9_kernel_cu_39c4e16f_28923084cuda3std3__45__cpo5beginE - _ZN47_INTERNAL_3d7b8b7c_9_kernel_cu_39c4e16f_28923084cuda3std6ranges3__45__cpo9iter_moveE)
_ZN47_INTERNAL_3d7b8b7c_9_kernel_cu_39c4e16f_28923084cuda3std6ranges3__45__cpo9iter_moveE:
	.zero		1
	.type		_ZN47_INTERNAL_3d7b8b7c_9_kernel_cu_39c4e16f_28923084cuda3std3__45__cpo5beginE,@object
	.size		_ZN47_INTERNAL_3d7b8b7c_9_kernel_cu_39c4e16f_28923084cuda3std3__45__cpo5beginE,(_ZN47_INTERNAL_3d7b8b7c_9_kernel_cu_39c4e16f_28923084cuda3std3__449_GLOBAL__N__3d7b8b7c_9_kernel_cu_39c4e16f_28923086ignoreE - _ZN47_INTERNAL_3d7b8b7c_9_kernel_cu_39c4e16f_28923084cuda3std3__45__cpo5beginE)
_ZN47_INTERNAL_3d7b8b7c_9_kernel_cu_39c4e16f_28923084cuda3std3__45__cpo5beginE:
	.zero		1
	.type		_ZN47_INTERNAL_3d7b8b7c_9_kernel_cu_39c4e16f_28923084cuda3std3__449_GLOBAL__N__3d7b8b7c_9_kernel_cu_39c4e16f_28923086ignoreE,@object
	.size		_ZN47_INTERNAL_3d7b8b7c_9_kernel_cu_39c4e16f_28923084cuda3std3__449_GLOBAL__N__3d7b8b7c_9_kernel_cu_39c4e16f_28923086ignoreE,(_ZN47_INTERNAL_3d7b8b7c_9_kernel_cu_39c4e16f_28923084cute7productE - _ZN47_INTERNAL_3d7b8b7c_9_kernel_cu_39c4e16f_28923084cuda3std3__449_GLOBAL__N__3d7b8b7c_9_kernel_cu_39c4e16f_28923086ignoreE)
_ZN47_INTERNAL_3d7b8b7c_9_kernel_cu_39c4e16f_28923084cuda3std3__449_GLOBAL__N__3d7b8b7c_9_kernel_cu_39c4e16f_28923086ignoreE:
	.zero		1
	.type		_ZN47_INTERNAL_3d7b8b7c_9_kernel_cu_39c4e16f_28923084cute7productE,@object
	.size		_ZN47_INTERNAL_3d7b8b7c_9_kernel_cu_39c4e16f_28923084cute7productE,(_ZN47_INTERNAL_3d7b8b7c_9_kernel_cu_39c4e16f_28923084cuda3std3__45__cpo3endE - _ZN47_INTERNAL_3d7b8b7c_9_kernel_cu_39c4e16f_28923084cute7productE)
_ZN47_INTERNAL_3d7b8b7c_9_kernel_cu_39c4e16f_28923084cute7productE:
	.zero		1
	.type		_ZN47_INTERNAL_3d7b8b7c_9_kernel_cu_39c4e16f_28923084cuda3std3__45__cpo3endE,@object
	.size		_ZN47_INTERNAL_3d7b8b7c_9_kernel_cu_39c4e16f_28923084cuda3std3__45__cpo3endE,(_ZN47_INTERNAL_3d7b8b7c_9_kernel_cu_39c4e16f_28923084cuda3std3__419piecewise_constructE - _ZN47_INTERNAL_3d7b8b7c_9_kernel_cu_39c4e16f_28923084cuda3std3__45__cpo3endE)
_ZN47_INTERNAL_3d7b8b7c_9_kernel_cu_39c4e16f_28923084cuda3std3__45__cpo3endE:
	.zero		1
	.type		_ZN47_INTERNAL_3d7b8b7c_9_kernel_cu_39c4e16f_28923084cuda3std3__419piecewise_constructE,@object
	.size		_ZN47_INTERNAL_3d7b8b7c_9_kernel_cu_39c4e16f_28923084cuda3std3__419piecewise_constructE,(_ZN47_INTERNAL_3d7b8b7c_9_kernel_cu_39c4e16f_28923084cuda3std3__45__cpo4cendE - _ZN47_INTERNAL_3d7b8b7c_9_kernel_cu_39c4e16f_28923084cuda3std3__419piecewise_constructE)
_ZN47_INTERNAL_3d7b8b7c_9_kernel_cu_39c4e16f_28923084cuda3std3__419piecewise_constructE:
	.zero		1
	.type		_ZN47_INTERNAL_3d7b8b7c_9_kernel_cu_39c4e16f_28923084cuda3std3__45__cpo4cendE,@object
	.size		_ZN47_INTERNAL_3d7b8b7c_9_kernel_cu_39c4e16f_28923084cuda3std3__45__cpo4cendE,(_ZN47_INTERNAL_3d7b8b7c_9_kernel_cu_39c4e16f_28923084cuda3std6ranges3__45__cpo4swapE - _ZN47_INTERNAL_3d7b8b7c_9_kernel_cu_39c4e16f_28923084cuda3std3__45__cpo4cendE)
_ZN47_INTERNAL_3d7b8b7c_9_kernel_cu_39c4e16f_28923084cuda3std3__45__cpo4cendE:
	.zero		1
	.type		_ZN47_INTERNAL_3d7b8b7c_9_kernel_cu_39c4e16f_28923084cuda3std6ranges3__45__cpo4swapE,@object
	.size		_ZN47_INTERNAL_3d7b8b7c_9_kernel_cu_39c4e16f_28923084cuda3std6ranges3__45__cpo4swapE,(.L_10 - _ZN47_INTERNAL_3d7b8b7c_9_kernel_cu_39c4e16f_28923084cuda3std6ranges3__45__cpo4swapE)
_ZN47_INTERNAL_3d7b8b7c_9_kernel_cu_39c4e16f_28923084cuda3std6ranges3__45__cpo4swapE:
	.zero		1
.L_10:


//--------------------- .nv.constant0._ZN9deep_gemm24sm100_fp8_gemm_1d1d_implILN4cute4UMMA5MajorE0ELS3_0ELj0ELj4096ELj7168ELj128ELj224ELj128ELj64ELj128ELj128ELj64ELj4ELj128ELj128ELj1ELb0ELj148ELNS_8GemmTypeE1ELb0EN7cutlass10bfloat16_tENS_16EpilogueIdentityEEEvPijjj14CUtensorMap_stS9_S9_S9_S9_ --------------------------
	.section	.nv.constant0._ZN9deep_gemm24sm100_fp8_gemm_1d1d_implILN4cute4UMMA5MajorE0ELS3_0ELj0ELj4096ELj7168ELj128ELj224ELj128ELj64ELj128ELj128ELj64ELj4ELj128ELj128ELj1ELb0ELj148ELNS_8GemmTypeE1ELb0EN7cutlass10bfloat16_tENS_16EpilogueIdentityEEEvPijjj14CUtensorMap_stS9_S9_S9_S9_,"a",@progbits
	.sectionflags	@""
	.align	4
.nv.constant0._ZN9deep_gemm24sm100_fp8_gemm_1d1d_implILN4cute4UMMA5MajorE0ELS3_0ELj0ELj4096ELj7168ELj128ELj224ELj128ELj64ELj128ELj128ELj64ELj4ELj128ELj128ELj1ELb0ELj148ELNS_8GemmTypeE1ELb0EN7cutlass10bfloat16_tENS_16EpilogueIdentityEEEvPijjj14CUtensorMap_stS9_S9_S9_S9_:
	.zero		1600


//--------------------- SYMBOLS --------------------------

	.type		.nv.reservedSmem.offset0,@object
	.size		.nv.reservedSmem.offset0,0x4
	.type		.nv.reservedSmem.cap,@object
	.size		.nv.reservedSmem.cap,0x4
